	.target	sm_100a

	.elftype	@"ET_EXEC"


//--------------------- .note.nv.tkinfo           --------------------------
	.section	.note.nv.tkinfo,"",@"SHT_NOTE"
	.sectionflags	@"SHF_NOTE_NV_TKINFO"
	.tkinfo
        /*0018*/ 	.word	0x00000002
        /*0030*/ 	.string	""
        /*0030*/ 	.string	"ptxas"
        /*0030*/ 	.string	"Cuda compilation tools, release 13.0, V13.0.88"
        /*0030*/ 	.string	"Build cuda_13.0.r13.0/compiler.36424714_0"
        /*0030*/ 	.string	"-arch sm_100a -m 64 "



//--------------------- .note.nv.cuinfo           --------------------------
	.section	.note.nv.cuinfo,"",@"SHT_NOTE"
	.sectionflags	@"SHF_NOTE_NV_CUINFO"
        /*0018*/ 	.short	0x0002
        /*001a*/ 	.short	0x0064
        /*001c*/ 	.short	0x0082
	.zero		2


//--------------------- .nv.info                  --------------------------
	.section	.nv.info,"",@"SHT_CUDA_INFO"
	.align	4


	//----- nvinfo : EIATTR_REGCOUNT
	.align		4
        /*0000*/ 	.byte	0x04, 0x2f
        /*0002*/ 	.short	(.L_19 - .L_18)
	.align		4
.L_18:
        /*0004*/ 	.word	index@(_ZN7cutlass13device_kernelINS_4conv6kernel13ConvUniversalINS1_16ConvProblemShapeILNS1_8OperatorE2ELi2EEENS1_10collective14CollectiveConvINS1_47MainloopSm100TmaUmmaWarpSpecializedImplicitGemmILS5_2ELi17ELi2ELi1ELi2EN4cute5tupleIJNSA_1CILi1EEESD_SD_EEEEENSB_IJNSC_ILi64EEENSB_IJNSC_ILi128EEEEEENSB_IJNSC_ILi32EEEEEEEEENS_6half_tESM_NSA_8TiledMMAINSA_8MMA_AtomIJNSA_20SM100_MMA_F16BF16_SSISM_SM_fLi64ELi128ELNSA_4UMMA5MajorE1ELSR_1ELNSQ_7ScaleInE0ELSS_0EEEEEENSA_6LayoutISE_NSB_IJNSC_ILi0EEESW_SW_EEEEENSB_IJNSA_10UnderscoreESZ_SZ_EEEEENS7_6detail27Sm100ImplicitGemmTileTraitsINSA_13SM90_TMA_LOADENSA_14ComposedLayoutINSA_7SwizzleILi3ELi4ELi3EEENSA_18smem_ptr_flag_bitsILi16EEENSV_INSB_IJSG_NSC_ILi8EEEEEENSB_IJSD_SG_EEEEEEEvEENS13_INSA_20SM90_TMA_LOAD_IM2COLES1E_vEEEENS_8epilogue10collective18CollectiveEpilogueINS1J_23Sm100TmaWarpSpecializedILi4ELi2ELi16ELb1ELb0EEEJSL_NSB_IJNSV_ISG_SD_EENSV_ISJ_SD_EEEEESM_NSB_IJlNSB_IJSD_llEEESW_EEESM_S1S_NS1J_6fusion15FusionCallbacksIS1N_NS1T_17LinearCombinationISM_fSM_fLNS_15FloatRoundStyleE2EEESL_S1Q_JEEENSA_5SM1004TMEM4LOAD26SM100_TMEM_LOAD_16dp256b4xES14_NS15_INS16_ILi2ELi4ELi3EEES19_NSV_INSB_IJS1A_SJ_EEENSB_IJSJ_SD_EEEEEEENSA_17SM75_U32x4_LDSM_NENSA_14SM90_TMA_STOREES27_NSA_17SM90_U32x4_STSM_NENSA_39AutoVectorizingCopyWithAssumedAlignmentILi128EEEEEEvvEEEEvNT_6ParamsE)
        /*0008*/ 	.word	0x0000004b


	//----- nvinfo : EIATTR_FRAME_SIZE
	.align		4
.L_19:
        /*000c*/ 	.byte	0x04, 0x11
        /*000e*/ 	.short	(.L_21 - .L_20)
	.align		4
.L_20:
        /*0010*/ 	.word	index@($__internal_2_$__cuda_sm10x_tcgen05_guardrail_trap_unallocated_columns_being_dealloced)
        /*0014*/ 	.word	0x00000008


	//----- nvinfo : EIATTR_FRAME_SIZE
	.align		4
.L_21:
        /*0018*/ 	.byte	0x04, 0x11
        /*001a*/ 	.short	(.L_23 - .L_22)
	.align		4
.L_22:
        /*001c*/ 	.word	index@($__internal_1_$__cuda_sm10x_tcgen05_guardrail_trap_phase_invalid_during_alloc)
        /*0020*/ 	.word	0x00000008


	//----- nvinfo : EIATTR_FRAME_SIZE
	.align		4
.L_23:
        /*0024*/ 	.byte	0x04, 0x11
        /*0026*/ 	.short	(.L_25 - .L_24)
	.align		4
.L_24:
        /*0028*/ 	.word	index@($__internal_0_$__cuda_sm10x_tcgen05_guardrail_trap_col_being_dealloced_not_returned_by_alloc)
        /*002c*/ 	.word	0x00000008


	//----- nvinfo : EIATTR_FRAME_SIZE
	.align		4
.L_25:
        /*0030*/ 	.byte	0x04, 0x11
        /*0032*/ 	.short	(.L_27 - .L_26)
	.align		4
.L_26:
        /*0034*/ 	.word	index@(_ZN7cutlass13device_kernelINS_4conv6kernel13ConvUniversalINS1_16ConvProblemShapeILNS1_8OperatorE2ELi2EEENS1_10collective14CollectiveConvINS1_47MainloopSm100TmaUmmaWarpSpecializedImplicitGemmILS5_2ELi17ELi2ELi1ELi2EN4cute5tupleIJNSA_1CILi1EEESD_SD_EEEEENSB_IJNSC_ILi64EEENSB_IJNSC_ILi128EEEEEENSB_IJNSC_ILi32EEEEEEEEENS_6half_tESM_NSA_8TiledMMAINSA_8MMA_AtomIJNSA_20SM100_MMA_F16BF16_SSISM_SM_fLi64ELi128ELNSA_4UMMA5MajorE1ELSR_1ELNSQ_7ScaleInE0ELSS_0EEEEEENSA_6LayoutISE_NSB_IJNSC_ILi0EEESW_SW_EEEEENSB_IJNSA_10UnderscoreESZ_SZ_EEEEENS7_6detail27Sm100ImplicitGemmTileTraitsINSA_13SM90_TMA_LOADENSA_14ComposedLayoutINSA_7SwizzleILi3ELi4ELi3EEENSA_18smem_ptr_flag_bitsILi16EEENSV_INSB_IJSG_NSC_ILi8EEEEEENSB_IJSD_SG_EEEEEEEvEENS13_INSA_20SM90_TMA_LOAD_IM2COLES1E_vEEEENS_8epilogue10collective18CollectiveEpilogueINS1J_23Sm100TmaWarpSpecializedILi4ELi2ELi16ELb1ELb0EEEJSL_NSB_IJNSV_ISG_SD_EENSV_ISJ_SD_EEEEESM_NSB_IJlNSB_IJSD_llEEESW_EEESM_S1S_NS1J_6fusion15FusionCallbacksIS1N_NS1T_17LinearCombinationISM_fSM_fLNS_15FloatRoundStyleE2EEESL_S1Q_JEEENSA_5SM1004TMEM4LOAD26SM100_TMEM_LOAD_16dp256b4xES14_NS15_INS16_ILi2ELi4ELi3EEES19_NSV_INSB_IJS1A_SJ_EEENSB_IJSJ_SD_EEEEEEENSA_17SM75_U32x4_LDSM_NENSA_14SM90_TMA_STOREES27_NSA_17SM90_U32x4_STSM_NENSA_39AutoVectorizingCopyWithAssumedAlignmentILi128EEEEEEvvEEEEvNT_6ParamsE)
        /*0038*/ 	.word	0x00000008


	//----- nvinfo : EIATTR_MIN_STACK_SIZE
	.align		4
.L_27:
        /*003c*/ 	.byte	0x04, 0x12
        /*003e*/ 	.short	(.L_29 - .L_28)
	.align		4
.L_28:
        /*0040*/ 	.word	index@(_ZN7cutlass13device_kernelINS_4conv6kernel13ConvUniversalINS1_16ConvProblemShapeILNS1_8OperatorE2ELi2EEENS1_10collective14CollectiveConvINS1_47MainloopSm100TmaUmmaWarpSpecializedImplicitGemmILS5_2ELi17ELi2ELi1ELi2EN4cute5tupleIJNSA_1CILi1EEESD_SD_EEEEENSB_IJNSC_ILi64EEENSB_IJNSC_ILi128EEEEEENSB_IJNSC_ILi32EEEEEEEEENS_6half_tESM_NSA_8TiledMMAINSA_8MMA_AtomIJNSA_20SM100_MMA_F16BF16_SSISM_SM_fLi64ELi128ELNSA_4UMMA5MajorE1ELSR_1ELNSQ_7ScaleInE0ELSS_0EEEEEENSA_6LayoutISE_NSB_IJNSC_ILi0EEESW_SW_EEEEENSB_IJNSA_10UnderscoreESZ_SZ_EEEEENS7_6detail27Sm100ImplicitGemmTileTraitsINSA_13SM90_TMA_LOADENSA_14ComposedLayoutINSA_7SwizzleILi3ELi4ELi3EEENSA_18smem_ptr_flag_bitsILi16EEENSV_INSB_IJSG_NSC_ILi8EEEEEENSB_IJSD_SG_EEEEEEEvEENS13_INSA_20SM90_TMA_LOAD_IM2COLES1E_vEEEENS_8epilogue10collective18CollectiveEpilogueINS1J_23Sm100TmaWarpSpecializedILi4ELi2ELi16ELb1ELb0EEEJSL_NSB_IJNSV_ISG_SD_EENSV_ISJ_SD_EEEEESM_NSB_IJlNSB_IJSD_llEEESW_EEESM_S1S_NS1J_6fusion15FusionCallbacksIS1N_NS1T_17LinearCombinationISM_fSM_fLNS_15FloatRoundStyleE2EEESL_S1Q_JEEENSA_5SM1004TMEM4LOAD26SM100_TMEM_LOAD_16dp256b4xES14_NS15_INS16_ILi2ELi4ELi3EEES19_NSV_INSB_IJS1A_SJ_EEENSB_IJSJ_SD_EEEEEEENSA_17SM75_U32x4_LDSM_NENSA_14SM90_TMA_STOREES27_NSA_17SM90_U32x4_STSM_NENSA_39AutoVectorizingCopyWithAssumedAlignmentILi128EEEEEEvvEEEEvNT_6ParamsE)
        /*0044*/ 	.word	0x00000008
.L_29:


//--------------------- .nv.compat                --------------------------
	.section	.nv.compat,"",@"SHT_CUDA_COMPAT_INFO"
	.align	4
        /*0000*/ 	.byte	0x02, 0x09, 0x01, 0x00, 0x02, 0x02, 0x02, 0x00, 0x02, 0x05, 0x05, 0x00, 0x03, 0x07, 0x01, 0x01
        /*0010*/ 	.byte	0x02, 0x03, 0x01, 0x00, 0x02, 0x06, 0x01, 0x00, 0x04, 0x0b, 0x08, 0x00, 0x09, 0x00, 0x00, 0x00
        /*0020*/ 	.byte	0x00, 0x00, 0x00, 0x00


//--------------------- .nv.info._ZN7cutlass13device_kernelINS_4conv6kernel13ConvUniversalINS1_16ConvProblemShapeILNS1_8OperatorE2ELi2EEENS1_10collective14CollectiveConvINS1_47MainloopSm100TmaUmmaWarpSpecializedImplicitGemmILS5_2ELi17ELi2ELi1ELi2EN4cute5tupleIJNSA_1CILi1EEESD_SD_EEEEENSB_IJNSC_ILi64EEENSB_IJNSC_ILi128EEEEEENSB_IJNSC_ILi32EEEEEEEEENS_6half_tESM_NSA_8TiledMMAINSA_8MMA_AtomIJNSA_20SM100_MMA_F16BF16_SSISM_SM_fLi64ELi128ELNSA_4UMMA5MajorE1ELSR_1ELNSQ_7ScaleInE0ELSS_0EEEEEENSA_6LayoutISE_NSB_IJNSC_ILi0EEESW_SW_EEEEENSB_IJNSA_10UnderscoreESZ_SZ_EEEEENS7_6detail27Sm100ImplicitGemmTileTraitsINSA_13SM90_TMA_LOADENSA_14ComposedLayoutINSA_7SwizzleILi3ELi4ELi3EEENSA_18smem_ptr_flag_bitsILi16EEENSV_INSB_IJSG_NSC_ILi8EEEEEENSB_IJSD_SG_EEEEEEEvEENS13_INSA_20SM90_TMA_LOAD_IM2COLES1E_vEEEENS_8epilogue10collective18CollectiveEpilogueINS1J_23Sm100TmaWarpSpecializedILi4ELi2ELi16ELb1ELb0EEEJSL_NSB_IJNSV_ISG_SD_EENSV_ISJ_SD_EEEEESM_NSB_IJlNSB_IJSD_llEEESW_EEESM_S1S_NS1J_6fusion15FusionCallbacksIS1N_NS1T_17LinearCombinationISM_fSM_fLNS_15FloatRoundStyleE2EEESL_S1Q_JEEENSA_5SM1004TMEM4LOAD26SM100_TMEM_LOAD_16dp256b4xES14_NS15_INS16_ILi2ELi4ELi3EEES19_NSV_INSB_IJS1A_SJ_EEENSB_IJSJ_SD_EEEEEEENSA_17SM75_U32x4_LDSM_NENSA_14SM90_TMA_STOREES27_NSA_17SM90_U32x4_STSM_NENSA_39AutoVectorizingCopyWithAssumedAlignmentILi128EEEEEEvvEEEEvNT_6ParamsE --------------------------
	.section	.nv.info._ZN7cutlass13device_kernelINS_4conv6kernel13ConvUniversalINS1_16ConvProblemShapeILNS1_8OperatorE2ELi2EEENS1_10collective14CollectiveConvINS1_47MainloopSm100TmaUmmaWarpSpecializedImplicitGemmILS5_2ELi17ELi2ELi1ELi2EN4cute5tupleIJNSA_1CILi1EEESD_SD_EEEEENSB_IJNSC_ILi64EEENSB_IJNSC_ILi128EEEEEENSB_IJNSC_ILi32EEEEEEEEENS_6half_tESM_NSA_8TiledMMAINSA_8MMA_AtomIJNSA_20SM100_MMA_F16BF16_SSISM_SM_fLi64ELi128ELNSA_4UMMA5MajorE1ELSR_1ELNSQ_7ScaleInE0ELSS_0EEEEEENSA_6LayoutISE_NSB_IJNSC_ILi0EEESW_SW_EEEEENSB_IJNSA_10UnderscoreESZ_SZ_EEEEENS7_6detail27Sm100ImplicitGemmTileTraitsINSA_13SM90_TMA_LOADENSA_14ComposedLayoutINSA_7SwizzleILi3ELi4ELi3EEENSA_18smem_ptr_flag_bitsILi16EEENSV_INSB_IJSG_NSC_ILi8EEEEEENSB_IJSD_SG_EEEEEEEvEENS13_INSA_20SM90_TMA_LOAD_IM2COLES1E_vEEEENS_8epilogue10collective18CollectiveEpilogueINS1J_23Sm100TmaWarpSpecializedILi4ELi2ELi16ELb1ELb0EEEJSL_NSB_IJNSV_ISG_SD_EENSV_ISJ_SD_EEEEESM_NSB_IJlNSB_IJSD_llEEESW_EEESM_S1S_NS1J_6fusion15FusionCallbacksIS1N_NS1T_17LinearCombinationISM_fSM_fLNS_15FloatRoundStyleE2EEESL_S1Q_JEEENSA_5SM1004TMEM4LOAD26SM100_TMEM_LOAD_16dp256b4xES14_NS15_INS16_ILi2ELi4ELi3EEES19_NSV_INSB_IJS1A_SJ_EEENSB_IJSJ_SD_EEEEEEENSA_17SM75_U32x4_LDSM_NENSA_14SM90_TMA_STOREES27_NSA_17SM90_U32x4_STSM_NENSA_39AutoVectorizingCopyWithAssumedAlignmentILi128EEEEEEvvEEEEvNT_6ParamsE,"",@"SHT_CUDA_INFO"
	.sectionflags	@""
	.align	4


	//----- nvinfo : EIATTR_CUDA_API_VERSION
	.align		4
        /*0000*/ 	.byte	0x04, 0x37
        /*0002*/ 	.short	(.L_31 - .L_30)
.L_30:
        /*0004*/ 	.word	0x00000082


	//----- nvinfo : EIATTR_KPARAM_INFO
	.align		4
.L_31:
        /*0008*/ 	.byte	0x04, 0x17
        /*000a*/ 	.short	(.L_33 - .L_32)
.L_32:
        /*000c*/ 	.word	0x00000000
        /*0010*/ 	.short	0x0000
        /*0012*/ 	.short	0x0000
        /*0014*/ 	.byte	0x00, 0xf0, 0x01, 0x20


	//----- nvinfo : EIATTR_AT_ENTRY_FRAGMENTS
	.align		4
.L_33:
        /*0018*/ 	.byte	0x04, 0x4f
        /*001a*/ 	.short	(.L_35 - .L_34)


	//   ....[0]....
.L_34:
        /*001c*/ 	.word	0x00000006


	//----- nvinfo : EIATTR_RESERVED_SMEM_USED
	.align		4
.L_35:
        /*0020*/ 	.byte	0x01, 0x41
	.zero		2


	//----- nvinfo : EIATTR_SPARSE_MMA_MASK
	.align		4
        /*0024*/ 	.byte	0x03, 0x50
        /*0026*/ 	.short	0x0000


	//----- nvinfo : EIATTR_TCGEN05_1CTA_USED
	.align		4
        /*0028*/ 	.byte	0x01, 0x51
	.zero		2


	//----- nvinfo : EIATTR_MAXREG_COUNT
	.align		4
        /*002c*/ 	.byte	0x03, 0x1b
        /*002e*/ 	.short	0x00ff


	//----- nvinfo : EIATTR_NUM_BARRIERS
	.align		4
        /*0030*/ 	.byte	0x02, 0x4c
        /*0032*/ 	.byte	0x07
	.zero		1


	//----- nvinfo : EIATTR_EXTERNS
	.align		4
        /*0034*/ 	.byte	0x04, 0x0f
        /*0036*/ 	.short	(.L_37 - .L_36)


	//   ....[0]....
	.align		4
.L_36:
        /*0038*/ 	.word	index@(__assertfail)


	//----- nvinfo : EIATTR_MERCURY_ISA_VERSION
	.align		4
.L_37:
        /*003c*/ 	.byte	0x03, 0x5f
        /*003e*/ 	.short	0x0101


	//----- nvinfo : EIATTR_INT_WARP_WIDE_INSTR_OFFSETS
	.align		4
        /*0040*/ 	.byte	0x04, 0x31
        /*0042*/ 	.short	(.L_39 - .L_38)


	//   ....[0]....
.L_38:
        /*0044*/ 	.word	0x00004590


	//   ....[1]....
        /*0048*/ 	.word	0x000045b0


	//   ....[2]....
        /*004c*/ 	.word	0x000045e0


	//   ....[3]....
        /*0050*/ 	.word	0x00005610


	//   ....[4]....
        /*0054*/ 	.word	0x00005670


	//   ....[5]....
        /*0058*/ 	.word	0x00005750


	//   ....[6]....
        /*005c*/ 	.word	0x000057d0


	//   ....[7]....
        /*0060*/ 	.word	0x000058d0


	//   ....[8]....
        /*0064*/ 	.word	0x00005950


	//   ....[9]....
        /*0068*/ 	.word	0x00005a80


	//   ....[10]....
        /*006c*/ 	.word	0x00005b30


	//----- nvinfo : EIATTR_COOP_GROUP_MASK_REGIDS
	.align		4
.L_39:
        /*0070*/ 	.byte	0x04, 0x29
        /*0072*/ 	.short	(.L_41 - .L_40)


	//   ....[0]....
.L_40:
        /*0074*/ 	.word	0xffffffff


	//   ....[1]....
        /*0078*/ 	.word	0xffffffff


	//   ....[2]....
        /*007c*/ 	.word	0xffffffff


	//   ....[3]....
        /*0080*/ 	.word	0xffffffff


	//   ....[4]....
        /*0084*/ 	.word	0xffffffff


	//   ....[5]....
        /*0088*/ 	.word	0xffffffff


	//   ....[6]....
        /*008c*/ 	.word	0xffffffff


	//   ....[7]....
        /*0090*/ 	.word	0xffffffff


	//   ....[8]....
        /*0094*/ 	.word	0xffffffff


	//   ....[9]....
        /*0098*/ 	.word	0xffffffff


	//   ....[10]....
        /*009c*/ 	.word	0xffffffff


	//   ....[11]....
        /*00a0*/ 	.word	0xffffffff


	//----- nvinfo : EIATTR_COOP_GROUP_INSTR_OFFSETS
	.align		4
.L_41:
        /*00a4*/ 	.byte	0x04, 0x28
        /*00a6*/ 	.short	(.L_43 - .L_42)


	//   ....[0]....
.L_42:
        /*00a8*/ 	.word	0x00000090


	//   ....[1]....
        /*00ac*/ 	.word	0x00000500


	//   ....[2]....
        /*00b0*/ 	.word	0x00000840


	//   ....[3]....
        /*00b4*/ 	.word	0x000009e0


	//   ....[4]....
        /*00b8*/ 	.word	0x00000ae0


	//   ....[5]....
        /*00bc*/ 	.word	0x00000c30


	//   ....[6]....
        /*00c0*/ 	.word	0x00002580


	//   ....[7]....
        /*00c4*/ 	.word	0x000039f0


	//   ....[8]....
        /*00c8*/ 	.word	0x00003c00


	//   ....[9]....
        /*00cc*/ 	.word	0x00003c30


	//   ....[10]....
        /*00d0*/ 	.word	0x00004470


	//   ....[11]....
        /*00d4*/ 	.word	0x000046b0


	//----- nvinfo : EIATTR_VRC_CTA_INIT_COUNT
	.align		4
.L_43:
        /*00d8*/ 	.byte	0x02, 0x4a
        /*00da*/ 	.byte	0x80
	.zero		1


	//----- nvinfo : EIATTR_SYSCALL_OFFSETS
	.align		4
        /*00dc*/ 	.byte	0x04, 0x46
        /*00de*/ 	.short	(.L_45 - .L_44)


	//   ....[0]....
.L_44:
        /*00e0*/ 	.word	0x00006bc0


	//   ....[1]....
        /*00e4*/ 	.word	0x00006cb0


	//   ....[2]....
        /*00e8*/ 	.word	0x000073e0


	//   ....[3]....
        /*00ec*/ 	.word	0x00007ca0


	//   ....[4]....
        /*00f0*/ 	.word	0x00008510


	//   ....[5]....
        /*00f4*/ 	.word	0x00008d60


	//----- nvinfo : EIATTR_MBARRIER_INSTR_OFFSETS
	.align		4
.L_45:
        /*00f8*/ 	.byte	0x04, 0x39
        /*00fa*/ 	.short	(.L_47 - .L_46)


	//   ....[0]....
.L_46:
        /*00fc*/ 	.word	0x00000600
        /*0100*/ 	.word	0x000000ff
        /*0104*/ 	.word	0x00000000
        /*0108*/ 	.short	0x0100
        /*010a*/ 	.byte	0x04
	.zero		1


	//   ....[1]....
        /*010c*/ 	.word	0x00000610
        /*0110*/ 	.word	0x000000ff
        /*0114*/ 	.word	0x00000088
        /*0118*/ 	.short	0x0100
        /*011a*/ 	.byte	0x04
	.zero		1


	//   ....[2]....
        /*011c*/ 	.word	0x00000620
        /*0120*/ 	.word	0x000000ff
        /*0124*/ 	.word	0x00000008
        /*0128*/ 	.short	0x0100
        /*012a*/ 	.byte	0x04
	.zero		1


	//   ....[3]....
        /*012c*/ 	.word	0x00000630
        /*0130*/ 	.word	0x000000ff
        /*0134*/ 	.word	0x00000090
        /*0138*/ 	.short	0x0100
        /*013a*/ 	.byte	0x04
	.zero		1


	//   ....[4]....
        /*013c*/ 	.word	0x00000640
        /*0140*/ 	.word	0x000000ff
        /*0144*/ 	.word	0x00000010
        /*0148*/ 	.short	0x0100
        /*014a*/ 	.byte	0x04
	.zero		1


	//   ....[5]....
        /*014c*/ 	.word	0x00000650
        /*0150*/ 	.word	0x000000ff
        /*0154*/ 	.word	0x00000098
        /*0158*/ 	.short	0x0100
        /*015a*/ 	.byte	0x04
	.zero		1


	//   ....[6]....
        /*015c*/ 	.word	0x00000660
        /*0160*/ 	.word	0x000000ff
        /*0164*/ 	.word	0x00000018
        /*0168*/ 	.short	0x0100
        /*016a*/ 	.byte	0x04
	.zero		1


	//   ....[7]....
        /*016c*/ 	.word	0x00000670
        /*0170*/ 	.word	0x000000ff
        /*0174*/ 	.word	0x000000a0
        /*0178*/ 	.short	0x0100
        /*017a*/ 	.byte	0x04
	.zero		1


	//   ....[8]....
        /*017c*/ 	.word	0x00000680
        /*0180*/ 	.word	0x000000ff
        /*0184*/ 	.word	0x00000020
        /*0188*/ 	.short	0x0100
        /*018a*/ 	.byte	0x04
	.zero		1


	//   ....[9]....
        /*018c*/ 	.word	0x00000690
        /*0190*/ 	.word	0x000000ff
        /*0194*/ 	.word	0x000000a8
        /*0198*/ 	.short	0x0100
        /*019a*/ 	.byte	0x04
	.zero		1


	//   ....[10]....
        /*019c*/ 	.word	0x000006a0
        /*01a0*/ 	.word	0x000000ff
        /*01a4*/ 	.word	0x00000028
        /*01a8*/ 	.short	0x0100
        /*01aa*/ 	.byte	0x04
	.zero		1


	//   ....[11]....
        /*01ac*/ 	.word	0x000006b0
        /*01b0*/ 	.word	0x000000ff
        /*01b4*/ 	.word	0x000000b0
        /*01b8*/ 	.short	0x0100
        /*01ba*/ 	.byte	0x04
	.zero		1


	//   ....[12]....
        /*01bc*/ 	.word	0x000006c0
        /*01c0*/ 	.word	0x000000ff
        /*01c4*/ 	.word	0x00000030
        /*01c8*/ 	.short	0x0100
        /*01ca*/ 	.byte	0x04
	.zero		1


	//   ....[13]....
        /*01cc*/ 	.word	0x000006d0
        /*01d0*/ 	.word	0x000000ff
        /*01d4*/ 	.word	0x000000b8
        /*01d8*/ 	.short	0x0100
        /*01da*/ 	.byte	0x04
	.zero		1


	//   ....[14]....
        /*01dc*/ 	.word	0x000006e0
        /*01e0*/ 	.word	0x000000ff
        /*01e4*/ 	.word	0x00000038
        /*01e8*/ 	.short	0x0100
        /*01ea*/ 	.byte	0x04
	.zero		1


	//   ....[15]....
        /*01ec*/ 	.word	0x000006f0
        /*01f0*/ 	.word	0x000000ff
        /*01f4*/ 	.word	0x000000c0
        /*01f8*/ 	.short	0x0100
        /*01fa*/ 	.byte	0x04
	.zero		1


	//   ....[16]....
        /*01fc*/ 	.word	0x00000700
        /*0200*/ 	.word	0x000000ff
        /*0204*/ 	.word	0x00000040
        /*0208*/ 	.short	0x0100
        /*020a*/ 	.byte	0x04
	.zero		1


	//   ....[17]....
        /*020c*/ 	.word	0x00000710
        /*0210*/ 	.word	0x000000ff
        /*0214*/ 	.word	0x000000c8
        /*0218*/ 	.short	0x0100
        /*021a*/ 	.byte	0x04
	.zero		1


	//   ....[18]....
        /*021c*/ 	.word	0x00000720
        /*0220*/ 	.word	0x000000ff
        /*0224*/ 	.word	0x00000048
        /*0228*/ 	.short	0x0100
        /*022a*/ 	.byte	0x04
	.zero		1


	//   ....[19]....
        /*022c*/ 	.word	0x00000730
        /*0230*/ 	.word	0x000000ff
        /*0234*/ 	.word	0x000000d0
        /*0238*/ 	.short	0x0100
        /*023a*/ 	.byte	0x04
	.zero		1


	//   ....[20]....
        /*023c*/ 	.word	0x00000740
        /*0240*/ 	.word	0x000000ff
        /*0244*/ 	.word	0x00000050
        /*0248*/ 	.short	0x0100
        /*024a*/ 	.byte	0x04
	.zero		1


	//   ....[21]....
        /*024c*/ 	.word	0x00000750
        /*0250*/ 	.word	0x000000ff
        /*0254*/ 	.word	0x000000d8
        /*0258*/ 	.short	0x0100
        /*025a*/ 	.byte	0x04
	.zero		1


	//   ....[22]....
        /*025c*/ 	.word	0x00000760
        /*0260*/ 	.word	0x000000ff
        /*0264*/ 	.word	0x00000058
        /*0268*/ 	.short	0x0100
        /*026a*/ 	.byte	0x04
	.zero		1


	//   ....[23]....
        /*026c*/ 	.word	0x00000770
        /*0270*/ 	.word	0x000000ff
        /*0274*/ 	.word	0x000000e0
        /*0278*/ 	.short	0x0100
        /*027a*/ 	.byte	0x04
	.zero		1


	//   ....[24]....
        /*027c*/ 	.word	0x00000780
        /*0280*/ 	.word	0x000000ff
        /*0284*/ 	.word	0x00000060
        /*0288*/ 	.short	0x0100
        /*028a*/ 	.byte	0x04
	.zero		1


	//   ....[25]....
        /*028c*/ 	.word	0x00000790
        /*0290*/ 	.word	0x000000ff
        /*0294*/ 	.word	0x000000e8
        /*0298*/ 	.short	0x0100
        /*029a*/ 	.byte	0x04
	.zero		1


	//   ....[26]....
        /*029c*/ 	.word	0x000007a0
        /*02a0*/ 	.word	0x000000ff
        /*02a4*/ 	.word	0x00000068
        /*02a8*/ 	.short	0x0100
        /*02aa*/ 	.byte	0x04
	.zero		1


	//   ....[27]....
        /*02ac*/ 	.word	0x000007b0
        /*02b0*/ 	.word	0x000000ff
        /*02b4*/ 	.word	0x000000f0
        /*02b8*/ 	.short	0x0100
        /*02ba*/ 	.byte	0x04
	.zero		1


	//   ....[28]....
        /*02bc*/ 	.word	0x000007c0
        /*02c0*/ 	.word	0x000000ff
        /*02c4*/ 	.word	0x00000070
        /*02c8*/ 	.short	0x0100
        /*02ca*/ 	.byte	0x04
	.zero		1


	//   ....[29]....
        /*02cc*/ 	.word	0x000007d0
        /*02d0*/ 	.word	0x000000ff
        /*02d4*/ 	.word	0x000000f8
        /*02d8*/ 	.short	0x0100
        /*02da*/ 	.byte	0x04
	.zero		1


	//   ....[30]....
        /*02dc*/ 	.word	0x000007e0
        /*02e0*/ 	.word	0x000000ff
        /*02e4*/ 	.word	0x00000078
        /*02e8*/ 	.short	0x0100
        /*02ea*/ 	.byte	0x04
	.zero		1


	//   ....[31]....
        /*02ec*/ 	.word	0x000007f0
        /*02f0*/ 	.word	0x000000ff
        /*02f4*/ 	.word	0x00000100
        /*02f8*/ 	.short	0x0100
        /*02fa*/ 	.byte	0x04
	.zero		1


	//   ....[32]....
        /*02fc*/ 	.word	0x00000800
        /*0300*/ 	.word	0x000000ff
        /*0304*/ 	.word	0x00000080
        /*0308*/ 	.short	0x0100
        /*030a*/ 	.byte	0x04
	.zero		1


	//   ....[33]....
        /*030c*/ 	.word	0x00000810
        /*0310*/ 	.word	0x000000ff
        /*0314*/ 	.word	0x00000108
        /*0318*/ 	.short	0x0100
        /*031a*/ 	.byte	0x04
	.zero		1


	//   ....[34]....
        /*031c*/ 	.word	0x00000950
        /*0320*/ 	.word	0x000000ff
        /*0324*/ 	.word	0x00000110
        /*0328*/ 	.short	0x0100
        /*032a*/ 	.byte	0x04
	.zero		1


	//   ....[35]....
        /*032c*/ 	.word	0x00000960
        /*0330*/ 	.word	0x000000ff
        /*0334*/ 	.word	0x00000130
        /*0338*/ 	.short	0x0100
        /*033a*/ 	.byte	0x04
	.zero		1


	//   ....[36]....
        /*033c*/ 	.word	0x00000970
        /*0340*/ 	.word	0x000000ff
        /*0344*/ 	.word	0x00000118
        /*0348*/ 	.short	0x0100
        /*034a*/ 	.byte	0x04
	.zero		1


	//   ....[37]....
        /*034c*/ 	.word	0x00000980
        /*0350*/ 	.word	0x000000ff
        /*0354*/ 	.word	0x00000138
        /*0358*/ 	.short	0x0100
        /*035a*/ 	.byte	0x04
	.zero		1


	//   ....[38]....
        /*035c*/ 	.word	0x00000990
        /*0360*/ 	.word	0x000000ff
        /*0364*/ 	.word	0x00000120
        /*0368*/ 	.short	0x0100
        /*036a*/ 	.byte	0x04
	.zero		1


	//   ....[39]....
        /*036c*/ 	.word	0x000009a0
        /*0370*/ 	.word	0x000000ff
        /*0374*/ 	.word	0x00000140
        /*0378*/ 	.short	0x0100
        /*037a*/ 	.byte	0x04
	.zero		1


	//   ....[40]....
        /*037c*/ 	.word	0x000009b0
        /*0380*/ 	.word	0x000000ff
        /*0384*/ 	.word	0x00000128
        /*0388*/ 	.short	0x0100
        /*038a*/ 	.byte	0x04
	.zero		1


	//   ....[41]....
        /*038c*/ 	.word	0x000009c0
        /*0390*/ 	.word	0x000000ff
        /*0394*/ 	.word	0x00000148
        /*0398*/ 	.short	0x0100
        /*039a*/ 	.byte	0x04
	.zero		1


	//   ....[42]....
        /*039c*/ 	.word	0x00000ab0
        /*03a0*/ 	.word	0x000000ff
        /*03a4*/ 	.word	0x00000150
        /*03a8*/ 	.short	0x0100
        /*03aa*/ 	.byte	0x06
	.zero		1


	//   ....[43]....
        /*03ac*/ 	.word	0x00000ac0
        /*03b0*/ 	.word	0x000000ff
        /*03b4*/ 	.word	0x00000158
        /*03b8*/ 	.short	0x0100
        /*03ba*/ 	.byte	0x06
	.zero		1


	//   ....[44]....
        /*03bc*/ 	.word	0x00000c00
        /*03c0*/ 	.word	0x000000ff
        /*03c4*/ 	.word	0x00000160
        /*03c8*/ 	.short	0x0100
        /*03ca*/ 	.byte	0x06
	.zero		1


	//   ....[45]....
        /*03cc*/ 	.word	0x00000c10
        /*03d0*/ 	.word	0x000000ff
        /*03d4*/ 	.word	0x00000168
        /*03d8*/ 	.short	0x0100
        /*03da*/ 	.byte	0x06
	.zero		1


	//   ....[46]....
        /*03dc*/ 	.word	0x00000d60
        /*03e0*/ 	.word	0x000000ff
        /*03e4*/ 	.word	0x00000170
        /*03e8*/ 	.short	0x0100
        /*03ea*/ 	.byte	0x04
	.zero		1


	//   ....[47]....
        /*03ec*/ 	.word	0x00000d70
        /*03f0*/ 	.word	0x000000ff
        /*03f4*/ 	.word	0x00000180
        /*03f8*/ 	.short	0x0100
        /*03fa*/ 	.byte	0x04
	.zero		1


	//   ....[48]....
        /*03fc*/ 	.word	0x00000d80
        /*0400*/ 	.word	0x000000ff
        /*0404*/ 	.word	0x00000178
        /*0408*/ 	.short	0x0100
        /*040a*/ 	.byte	0x04
	.zero		1


	//   ....[49]....
        /*040c*/ 	.word	0x00000d90
        /*0410*/ 	.word	0x000000ff
        /*0414*/ 	.word	0x00000188
        /*0418*/ 	.short	0x0100
        /*041a*/ 	.byte	0x04
	.zero		1


	//   ....[50]....
        /*041c*/ 	.word	0x00001940
        /*0420*/ 	.word	0x000000ff
        /*0424*/ 	.word	0x00000088
        /*0428*/ 	.short	0x010a
        /*042a*/ 	.byte	0x07
	.zero		1


	//   ....[51]....
        /*042c*/ 	.word	0x00001c80
        /*0430*/ 	.word	0x000000ff
        /*0434*/ 	.word	0x00000088
        /*0438*/ 	.short	0x010a
        /*043a*/ 	.byte	0x29
	.zero		1


	//   ....[52]....
        /*043c*/ 	.word	0x00001df0
        /*0440*/ 	.word	0x000000ff
        /*0444*/ 	.word	0x00000088
        /*0448*/ 	.short	0x010a
        /*044a*/ 	.byte	0x08
	.zero		1


	//   ....[53]....
        /*044c*/ 	.word	0x00002050
        /*0450*/ 	.word	0x000000ff
        /*0454*/ 	.word	0x00000158
        /*0458*/ 	.short	0x0101
        /*045a*/ 	.byte	0x1f
	.zero		1


	//   ....[54]....
        /*045c*/ 	.word	0x00002080
        /*0460*/ 	.word	0x000000ff
        /*0464*/ 	.word	0x00000088
        /*0468*/ 	.short	0x010a
        /*046a*/ 	.byte	0x04
	.zero		1


	//   ....[55]....
        /*046c*/ 	.word	0x000021d0
        /*0470*/ 	.word	0x000000ff
        /*0474*/ 	.word	0x00000088
        /*0478*/ 	.short	0x010a
        /*047a*/ 	.byte	0x21
	.zero		1


	//   ....[56]....
        /*047c*/ 	.word	0x00002340
        /*0480*/ 	.word	0x000000ff
        /*0484*/ 	.word	0x00000088
        /*0488*/ 	.short	0x010a
        /*048a*/ 	.byte	0x08
	.zero		1


	//   ....[57]....
        /*048c*/ 	.word	0x00002590
        /*0490*/ 	.word	0x000000ff
        /*0494*/ 	.word	0x00000160
        /*0498*/ 	.short	0x010a
        /*049a*/ 	.byte	0x1f
	.zero		1


	//   ....[58]....
        /*049c*/ 	.word	0x00002650
        /*04a0*/ 	.word	0x000000ff
        /*04a4*/ 	.word	0x00000000
        /*04a8*/ 	.short	0x0101
        /*04aa*/ 	.byte	0x04
	.zero		1


	//   ....[59]....
        /*04ac*/ 	.word	0x00002c40
        /*04b0*/ 	.word	0x000000ff
        /*04b4*/ 	.word	0x00000000
        /*04b8*/ 	.short	0x010a
        /*04ba*/ 	.byte	0x04
	.zero		1


	//   ....[60]....
        /*04bc*/ 	.word	0x00002ce0
        /*04c0*/ 	.word	0x000000ff
        /*04c4*/ 	.word	0x00000000
        /*04c8*/ 	.short	0x010a
        /*04ca*/ 	.byte	0x05
	.zero		1


	//   ....[61]....
        /*04cc*/ 	.word	0x00002d80
        /*04d0*/ 	.word	0x000000ff
        /*04d4*/ 	.word	0x00000000
        /*04d8*/ 	.short	0x010a
        /*04da*/ 	.byte	0x05
	.zero		1


	//   ....[62]....
        /*04dc*/ 	.word	0x00002e20
        /*04e0*/ 	.word	0x000000ff
        /*04e4*/ 	.word	0x00000000
        /*04e8*/ 	.short	0x010a
        /*04ea*/ 	.byte	0x05
	.zero		1


	//   ....[63]....
        /*04ec*/ 	.word	0x00002ec0
        /*04f0*/ 	.word	0x000000ff
        /*04f4*/ 	.word	0x00000000
        /*04f8*/ 	.short	0x010a
        /*04fa*/ 	.byte	0x05
	.zero		1


	//   ....[64]....
        /*04fc*/ 	.word	0x00002f60
        /*0500*/ 	.word	0x000000ff
        /*0504*/ 	.word	0x00000000
        /*0508*/ 	.short	0x010a
        /*050a*/ 	.byte	0x05
	.zero		1


	//   ....[65]....
        /*050c*/ 	.word	0x00003000
        /*0510*/ 	.word	0x000000ff
        /*0514*/ 	.word	0x00000000
        /*0518*/ 	.short	0x010a
        /*051a*/ 	.byte	0x05
	.zero		1


	//   ....[66]....
        /*051c*/ 	.word	0x000030a0
        /*0520*/ 	.word	0x000000ff
        /*0524*/ 	.word	0x00000000
        /*0528*/ 	.short	0x010a
        /*052a*/ 	.byte	0x05
	.zero		1


	//   ....[67]....
        /*052c*/ 	.word	0x00003140
        /*0530*/ 	.word	0x000000ff
        /*0534*/ 	.word	0x00000000
        /*0538*/ 	.short	0x010a
        /*053a*/ 	.byte	0x05
	.zero		1


	//   ....[68]....
        /*053c*/ 	.word	0x000031e0
        /*0540*/ 	.word	0x000000ff
        /*0544*/ 	.word	0x00000000
        /*0548*/ 	.short	0x010a
        /*054a*/ 	.byte	0x05
	.zero		1


	//   ....[69]....
        /*054c*/ 	.word	0x00003280
        /*0550*/ 	.word	0x000000ff
        /*0554*/ 	.word	0x00000000
        /*0558*/ 	.short	0x010a
        /*055a*/ 	.byte	0x05
	.zero		1


	//   ....[70]....
        /*055c*/ 	.word	0x00003320
        /*0560*/ 	.word	0x000000ff
        /*0564*/ 	.word	0x00000000
        /*0568*/ 	.short	0x010a
        /*056a*/ 	.byte	0x05
	.zero		1


	//   ....[71]....
        /*056c*/ 	.word	0x000033c0
        /*0570*/ 	.word	0x000000ff
        /*0574*/ 	.word	0x00000000
        /*0578*/ 	.short	0x010a
        /*057a*/ 	.byte	0x05
	.zero		1


	//   ....[72]....
        /*057c*/ 	.word	0x00003460
        /*0580*/ 	.word	0x000000ff
        /*0584*/ 	.word	0x00000000
        /*0588*/ 	.short	0x010a
        /*058a*/ 	.byte	0x05
	.zero		1


	//   ....[73]....
        /*058c*/ 	.word	0x00003500
        /*0590*/ 	.word	0x000000ff
        /*0594*/ 	.word	0x00000000
        /*0598*/ 	.short	0x010a
        /*059a*/ 	.byte	0x05
	.zero		1


	//   ....[74]....
        /*059c*/ 	.word	0x000035a0
        /*05a0*/ 	.word	0x000000ff
        /*05a4*/ 	.word	0x00000000
        /*05a8*/ 	.short	0x010a
        /*05aa*/ 	.byte	0x05
	.zero		1


	//   ....[75]....
        /*05ac*/ 	.word	0x00003650
        /*05b0*/ 	.word	0x00000000
        /*05b4*/ 	.word	0x00000000
        /*05b8*/ 	.short	0x010a
        /*05ba*/ 	.byte	0xff
	.zero		1


	//   ....[76]....
        /*05bc*/ 	.word	0x000037a0
        /*05c0*/ 	.word	0x000000ff
        /*05c4*/ 	.word	0x00000168
        /*05c8*/ 	.short	0x010a
        /*05ca*/ 	.byte	0x04
	.zero		1


	//   ....[77]....
        /*05cc*/ 	.word	0x00003840
        /*05d0*/ 	.word	0x000000ff
        /*05d4*/ 	.word	0x00000160
        /*05d8*/ 	.short	0x010a
        /*05da*/ 	.byte	0x04
	.zero		1


	//   ....[78]....
        /*05dc*/ 	.word	0x000038e0
        /*05e0*/ 	.word	0x000000ff
        /*05e4*/ 	.word	0x00000000
        /*05e8*/ 	.short	0x0101
        /*05ea*/ 	.byte	0x05
	.zero		1


	//   ....[79]....
        /*05ec*/ 	.word	0x00003920
        /*05f0*/ 	.word	0x000000ff
        /*05f4*/ 	.word	0x00000168
        /*05f8*/ 	.short	0x0106
        /*05fa*/ 	.byte	0x04
	.zero		1


	//   ....[80]....
        /*05fc*/ 	.word	0x00003960
        /*0600*/ 	.word	0x00000000
        /*0604*/ 	.word	0x00000168
        /*0608*/ 	.short	0x010a
        /*060a*/ 	.byte	0xff
	.zero		1


	//   ....[81]....
        /*060c*/ 	.word	0x00003e70
        /*0610*/ 	.word	0x000000ff
        /*0614*/ 	.word	0x00000160
        /*0618*/ 	.short	0x010a
        /*061a*/ 	.byte	0x13
	.zero		1


	//   ....[82]....
        /*061c*/ 	.word	0x00003f20
        /*0620*/ 	.word	0x000000ff
        /*0624*/ 	.word	0x00000000
        /*0628*/ 	.short	0x0101
        /*062a*/ 	.byte	0x1d
	.zero		1


	//   ....[83]....
        /*062c*/ 	.word	0x00003f30
        /*0630*/ 	.word	0x000000ff
        /*0634*/ 	.word	0x00000180
        /*0638*/ 	.short	0x010a
        /*063a*/ 	.byte	0x17
	.zero		1


	//   ....[84]....
        /*063c*/ 	.word	0x00003ff0
        /*0640*/ 	.word	0x000000ff
        /*0644*/ 	.word	0x00000000
        /*0648*/ 	.short	0x010a
        /*064a*/ 	.byte	0x04
	.zero		1


	//   ....[85]....
        /*064c*/ 	.word	0x00004050
        /*0650*/ 	.word	0x000000ff
        /*0654*/ 	.word	0x00000000
        /*0658*/ 	.short	0x010a
        /*065a*/ 	.byte	0x0f
	.zero		1


	//   ....[86]....
        /*065c*/ 	.word	0x00004190
        /*0660*/ 	.word	0x000000ff
        /*0664*/ 	.word	0x00000000
        /*0668*/ 	.short	0x010a
        /*066a*/ 	.byte	0x04
	.zero		1


	//   ....[87]....
        /*066c*/ 	.word	0x000043c0
        /*0670*/ 	.word	0x000000ff
        /*0674*/ 	.word	0x00000000
        /*0678*/ 	.short	0x010a
        /*067a*/ 	.byte	0x04
	.zero		1


	//   ....[88]....
        /*067c*/ 	.word	0x00004450
        /*0680*/ 	.word	0x000000ff
        /*0684*/ 	.word	0x00000000
        /*0688*/ 	.short	0x010a
        /*068a*/ 	.byte	0x04
	.zero		1


	//   ....[89]....
        /*068c*/ 	.word	0x00004b40
        /*0690*/ 	.word	0x000000ff
        /*0694*/ 	.word	0x00000160
        /*0698*/ 	.short	0x010a
        /*069a*/ 	.byte	0x1f
	.zero		1


	//   ....[90]....
        /*069c*/ 	.word	0x00004bd0
        /*06a0*/ 	.word	0x000000ff
        /*06a4*/ 	.word	0x00000000
        /*06a8*/ 	.short	0x0101
        /*06aa*/ 	.byte	0x38
	.zero		1


	//   ....[91]....
        /*06ac*/ 	.word	0x00005100
        /*06b0*/ 	.word	0x000000ff
        /*06b4*/ 	.word	0x00000158
        /*06b8*/ 	.short	0x010a
        /*06ba*/ 	.byte	0x1f
	.zero		1


	//   ....[92]....
        /*06bc*/ 	.word	0x000055b0
        /*06c0*/ 	.word	0x000000ff
        /*06c4*/ 	.word	0x00000130
        /*06c8*/ 	.short	0x010a
        /*06ca*/ 	.byte	0x1f
	.zero		1


	//   ....[93]....
        /*06cc*/ 	.word	0x00005700
        /*06d0*/ 	.word	0x000000ff
        /*06d4*/ 	.word	0x00000110
        /*06d8*/ 	.short	0x010b
        /*06da*/ 	.byte	0x1f
	.zero		1


	//   ....[94]....
        /*06dc*/ 	.word	0x00005710
        /*06e0*/ 	.word	0x000000ff
        /*06e4*/ 	.word	0x00000000
        /*06e8*/ 	.short	0x0101
        /*06ea*/ 	.byte	0x3d
	.zero		1


	//   ....[95]....
        /*06ec*/ 	.word	0x00005720
        /*06f0*/ 	.word	0x000000ff
        /*06f4*/ 	.word	0x00000138
        /*06f8*/ 	.short	0x010a
        /*06fa*/ 	.byte	0x1f
	.zero		1


	//   ....[96]....
        /*06fc*/ 	.word	0x00005880
        /*0700*/ 	.word	0x000000ff
        /*0704*/ 	.word	0x00000118
        /*0708*/ 	.short	0x010b
        /*070a*/ 	.byte	0x1f
	.zero		1


	//   ....[97]....
        /*070c*/ 	.word	0x00005890
        /*0710*/ 	.word	0x000000ff
        /*0714*/ 	.word	0x00000000
        /*0718*/ 	.short	0x0101
        /*071a*/ 	.byte	0x3c
	.zero		1


	//   ....[98]....
        /*071c*/ 	.word	0x000058a0
        /*0720*/ 	.word	0x000000ff
        /*0724*/ 	.word	0x00000140
        /*0728*/ 	.short	0x010a
        /*072a*/ 	.byte	0x1f
	.zero		1


	//   ....[99]....
        /*072c*/ 	.word	0x00005a00
        /*0730*/ 	.word	0x000000ff
        /*0734*/ 	.word	0x00000120
        /*0738*/ 	.short	0x010b
        /*073a*/ 	.byte	0x1f
	.zero		1


	//   ....[100]....
        /*073c*/ 	.word	0x00005a10
        /*0740*/ 	.word	0x000000ff
        /*0744*/ 	.word	0x00000000
        /*0748*/ 	.short	0x0101
        /*074a*/ 	.byte	0x3b
	.zero		1


	//   ....[101]....
        /*074c*/ 	.word	0x00005a30
        /*0750*/ 	.word	0x000000ff
        /*0754*/ 	.word	0x00000148
        /*0758*/ 	.short	0x010a
        /*075a*/ 	.byte	0x1f
	.zero		1


	//   ....[102]....
        /*075c*/ 	.word	0x00005c10
        /*0760*/ 	.word	0x000000ff
        /*0764*/ 	.word	0x00000128
        /*0768*/ 	.short	0x010b
        /*076a*/ 	.byte	0x1f
	.zero		1


	//   ....[103]....
        /*076c*/ 	.word	0x00005c20
        /*0770*/ 	.word	0x000000ff
        /*0774*/ 	.word	0x00000000
        /*0778*/ 	.short	0x0101
        /*077a*/ 	.byte	0x3a
	.zero		1


	//   ....[104]....
        /*077c*/ 	.word	0x00005c50
        /*0780*/ 	.word	0x000000ff
        /*0784*/ 	.word	0x00000130
        /*0788*/ 	.short	0x010a
        /*078a*/ 	.byte	0x1f
	.zero		1


	//   ....[105]....
        /*078c*/ 	.word	0x00005c70
        /*0790*/ 	.word	0x000000ff
        /*0794*/ 	.word	0x00000138
        /*0798*/ 	.short	0x010a
        /*079a*/ 	.byte	0x1f
	.zero		1


	//   ....[106]....
        /*079c*/ 	.word	0x00005c90
        /*07a0*/ 	.word	0x000000ff
        /*07a4*/ 	.word	0x00000140
        /*07a8*/ 	.short	0x010a
        /*07aa*/ 	.byte	0x1f
	.zero		1


	//   ....[107]....
        /*07ac*/ 	.word	0x00005cd0
        /*07b0*/ 	.word	0x00000000
        /*07b4*/ 	.word	0x00000148
        /*07b8*/ 	.short	0x010a
        /*07ba*/ 	.byte	0xff
	.zero		1


	//   ....[108]....
        /*07bc*/ 	.word	0x00006070
        /*07c0*/ 	.word	0x000000ff
        /*07c4*/ 	.word	0x00000160
        /*07c8*/ 	.short	0x010a
        /*07ca*/ 	.byte	0x30
	.zero		1


	//   ....[109]....
        /*07cc*/ 	.word	0x00006140
        /*07d0*/ 	.word	0x000000ff
        /*07d4*/ 	.word	0x00000000
        /*07d8*/ 	.short	0x0101
        /*07da*/ 	.byte	0x04
	.zero		1


	//   ....[110]....
        /*07dc*/ 	.word	0x00007120
        /*07e0*/ 	.word	0x000000ff
        /*07e4*/ 	.word	0x00000110
        /*07e8*/ 	.short	0x010a
        /*07ea*/ 	.byte	0x30
	.zero		1


	//   ....[111]....
        /*07ec*/ 	.word	0x00007140
        /*07f0*/ 	.word	0x00000043
        /*07f4*/ 	.word	0x00000170
        /*07f8*/ 	.short	0x010a
        /*07fa*/ 	.byte	0xff
	.zero		1


	//   ....[112]....
        /*07fc*/ 	.word	0x00007200
        /*0800*/ 	.word	0x000000ff
        /*0804*/ 	.word	0x00000110
        /*0808*/ 	.short	0x010a
        /*080a*/ 	.byte	0x30
	.zero		1


	//   ....[113]....
        /*080c*/ 	.word	0x000072c0
        /*0810*/ 	.word	0x00000043
        /*0814*/ 	.word	0x00000170
        /*0818*/ 	.short	0x010a
        /*081a*/ 	.byte	0xff
	.zero		1


	//   ....[114]....
        /*081c*/ 	.word	0x00007a10
        /*0820*/ 	.word	0x00000000
        /*0824*/ 	.word	0x00000000
        /*0828*/ 	.short	0x0101
        /*082a*/ 	.byte	0xff
	.zero		1


	//   ....[115]....
        /*082c*/ 	.word	0x00007a20
        /*0830*/ 	.word	0x00000004
        /*0834*/ 	.word	0x00000110
        /*0838*/ 	.short	0x010a
        /*083a*/ 	.byte	0xff
	.zero		1


	//   ....[116]....
        /*083c*/ 	.word	0x00007ad0
        /*0840*/ 	.word	0x00000004
        /*0844*/ 	.word	0x00000110
        /*0848*/ 	.short	0x010a
        /*084a*/ 	.byte	0xff
	.zero		1


	//   ....[117]....
        /*084c*/ 	.word	0x00008280
        /*0850*/ 	.word	0x00000000
        /*0854*/ 	.word	0x00000000
        /*0858*/ 	.short	0x0101
        /*085a*/ 	.byte	0xff
	.zero		1


	//   ....[118]....
        /*085c*/ 	.word	0x000082a0
        /*0860*/ 	.word	0x00000002
        /*0864*/ 	.word	0x00000110
        /*0868*/ 	.short	0x010a
        /*086a*/ 	.byte	0xff
	.zero		1


	//   ....[119]....
        /*086c*/ 	.word	0x00008340
        /*0870*/ 	.word	0x00000002
        /*0874*/ 	.word	0x00000110
        /*0878*/ 	.short	0x010a
        /*087a*/ 	.byte	0xff
	.zero		1


	//   ....[120]....
        /*087c*/ 	.word	0x00008ae0
        /*0880*/ 	.word	0x00000000
        /*0884*/ 	.word	0x00000000
        /*0888*/ 	.short	0x0101
        /*088a*/ 	.byte	0xff
	.zero		1


	//   ....[121]....
        /*088c*/ 	.word	0x00008b00
        /*0890*/ 	.word	0x00000003
        /*0894*/ 	.word	0x00000110
        /*0898*/ 	.short	0x010a
        /*089a*/ 	.byte	0xff
	.zero		1


	//   ....[122]....
        /*089c*/ 	.word	0x00008ba0
        /*08a0*/ 	.word	0x00000003
        /*08a4*/ 	.word	0x00000110
        /*08a8*/ 	.short	0x010a
        /*08aa*/ 	.byte	0xff
	.zero		1


	//   ....[123]....
        /*08ac*/ 	.word	0x00008fa0
        /*08b0*/ 	.word	0x000000ff
        /*08b4*/ 	.word	0x00000000
        /*08b8*/ 	.short	0x0101
        /*08ba*/ 	.byte	0x04
	.zero		1


	//   ....[124]....
        /*08bc*/ 	.word	0x000093a0
        /*08c0*/ 	.word	0x00000000
        /*08c4*/ 	.word	0x00000000
        /*08c8*/ 	.short	0x0101
        /*08ca*/ 	.byte	0xff
	.zero		1


	//   ....[125]....
        /*08cc*/ 	.word	0x00009620
        /*08d0*/ 	.word	0x000000ff
        /*08d4*/ 	.word	0x00000000
        /*08d8*/ 	.short	0x0101
        /*08da*/ 	.byte	0x04
	.zero		1


	//   ....[126]....
        /*08dc*/ 	.word	0x00009650
        /*08e0*/ 	.word	0x00000000
        /*08e4*/ 	.word	0x00000088
        /*08e8*/ 	.short	0x010a
        /*08ea*/ 	.byte	0xff
	.zero		1


	//   ....[127]....
        /*08ec*/ 	.word	0x000096b0
        /*08f0*/ 	.word	0x00000000
        /*08f4*/ 	.word	0x00000088
        /*08f8*/ 	.short	0x010a
        /*08fa*/ 	.byte	0xff
	.zero		1


	//   ....[128]....
        /*08fc*/ 	.word	0x00009710
        /*0900*/ 	.word	0x00000000
        /*0904*/ 	.word	0x00000160
        /*0908*/ 	.short	0x010a
        /*090a*/ 	.byte	0xff
	.zero		1


	//   ....[129]....
        /*090c*/ 	.word	0x00009770
        /*0910*/ 	.word	0x00000000
        /*0914*/ 	.word	0x00000000
        /*0918*/ 	.short	0x010a
        /*091a*/ 	.byte	0xff
	.zero		1


	//   ....[130]....
        /*091c*/ 	.word	0x000097d0
        /*0920*/ 	.word	0x00000000
        /*0924*/ 	.word	0x00000000
        /*0928*/ 	.short	0x010a
        /*092a*/ 	.byte	0xff
	.zero		1


	//   ....[131]....
        /*092c*/ 	.word	0x00009830
        /*0930*/ 	.word	0x00000000
        /*0934*/ 	.word	0x00000000
        /*0938*/ 	.short	0x010a
        /*093a*/ 	.byte	0xff
	.zero		1


	//   ....[132]....
        /*093c*/ 	.word	0x00009890
        /*0940*/ 	.word	0x00000000
        /*0944*/ 	.word	0x00000000
        /*0948*/ 	.short	0x010a
        /*094a*/ 	.byte	0xff
	.zero		1


	//   ....[133]....
        /*094c*/ 	.word	0x000098f0
        /*0950*/ 	.word	0x00000000
        /*0954*/ 	.word	0x00000000
        /*0958*/ 	.short	0x010a
        /*095a*/ 	.byte	0xff
	.zero		1


	//   ....[134]....
        /*095c*/ 	.word	0x00009950
        /*0960*/ 	.word	0x00000000
        /*0964*/ 	.word	0x00000000
        /*0968*/ 	.short	0x010a
        /*096a*/ 	.byte	0xff
	.zero		1


	//   ....[135]....
        /*096c*/ 	.word	0x000099b0
        /*0970*/ 	.word	0x00000000
        /*0974*/ 	.word	0x00000000
        /*0978*/ 	.short	0x010a
        /*097a*/ 	.byte	0xff
	.zero		1


	//   ....[136]....
        /*097c*/ 	.word	0x00009a10
        /*0980*/ 	.word	0x00000000
        /*0984*/ 	.word	0x00000000
        /*0988*/ 	.short	0x010a
        /*098a*/ 	.byte	0xff
	.zero		1


	//   ....[137]....
        /*098c*/ 	.word	0x00009a70
        /*0990*/ 	.word	0x00000000
        /*0994*/ 	.word	0x00000000
        /*0998*/ 	.short	0x010a
        /*099a*/ 	.byte	0xff
	.zero		1


	//   ....[138]....
        /*099c*/ 	.word	0x00009ad0
        /*09a0*/ 	.word	0x00000000
        /*09a4*/ 	.word	0x00000000
        /*09a8*/ 	.short	0x010a
        /*09aa*/ 	.byte	0xff
	.zero		1


	//   ....[139]....
        /*09ac*/ 	.word	0x00009b30
        /*09b0*/ 	.word	0x00000000
        /*09b4*/ 	.word	0x00000000
        /*09b8*/ 	.short	0x010a
        /*09ba*/ 	.byte	0xff
	.zero		1


	//   ....[140]....
        /*09bc*/ 	.word	0x00009b90
        /*09c0*/ 	.word	0x00000000
        /*09c4*/ 	.word	0x00000000
        /*09c8*/ 	.short	0x010a
        /*09ca*/ 	.byte	0xff
	.zero		1


	//   ....[141]....
        /*09cc*/ 	.word	0x00009bf0
        /*09d0*/ 	.word	0x00000000
        /*09d4*/ 	.word	0x00000000
        /*09d8*/ 	.short	0x010a
        /*09da*/ 	.byte	0xff
	.zero		1


	//   ....[142]....
        /*09dc*/ 	.word	0x00009c50
        /*09e0*/ 	.word	0x00000000
        /*09e4*/ 	.word	0x00000000
        /*09e8*/ 	.short	0x010a
        /*09ea*/ 	.byte	0xff
	.zero		1


	//   ....[143]....
        /*09ec*/ 	.word	0x00009cb0
        /*09f0*/ 	.word	0x00000000
        /*09f4*/ 	.word	0x00000000
        /*09f8*/ 	.short	0x010a
        /*09fa*/ 	.byte	0xff
	.zero		1


	//   ....[144]....
        /*09fc*/ 	.word	0x00009d10
        /*0a00*/ 	.word	0x00000000
        /*0a04*/ 	.word	0x00000000
        /*0a08*/ 	.short	0x010a
        /*0a0a*/ 	.byte	0xff
	.zero		1


	//   ....[145]....
        /*0a0c*/ 	.word	0x00009d70
        /*0a10*/ 	.word	0x00000004
        /*0a14*/ 	.word	0x00000168
        /*0a18*/ 	.short	0x010a
        /*0a1a*/ 	.byte	0xff
	.zero		1


	//   ....[146]....
        /*0a1c*/ 	.word	0x00009dd0
        /*0a20*/ 	.word	0x00000004
        /*0a24*/ 	.word	0x00000160
        /*0a28*/ 	.short	0x010a
        /*0a2a*/ 	.byte	0xff
	.zero		1


	//   ....[147]....
        /*0a2c*/ 	.word	0x00009e30
        /*0a30*/ 	.word	0x00000000
        /*0a34*/ 	.word	0x00000160
        /*0a38*/ 	.short	0x010a
        /*0a3a*/ 	.byte	0xff
	.zero		1


	//   ....[148]....
        /*0a3c*/ 	.word	0x00009e90
        /*0a40*/ 	.word	0x00000000
        /*0a44*/ 	.word	0x00000180
        /*0a48*/ 	.short	0x010a
        /*0a4a*/ 	.byte	0xff
	.zero		1


	//   ....[149]....
        /*0a4c*/ 	.word	0x00009ef0
        /*0a50*/ 	.word	0x00000000
        /*0a54*/ 	.word	0x00000000
        /*0a58*/ 	.short	0x010a
        /*0a5a*/ 	.byte	0xff
	.zero		1


	//   ....[150]....
        /*0a5c*/ 	.word	0x00009f50
        /*0a60*/ 	.word	0x00000000
        /*0a64*/ 	.word	0x00000000
        /*0a68*/ 	.short	0x010a
        /*0a6a*/ 	.byte	0xff
	.zero		1


	//   ....[151]....
        /*0a6c*/ 	.word	0x00009fb0
        /*0a70*/ 	.word	0x00000000
        /*0a74*/ 	.word	0x00000000
        /*0a78*/ 	.short	0x010a
        /*0a7a*/ 	.byte	0xff
	.zero		1


	//   ....[152]....
        /*0a7c*/ 	.word	0x0000a010
        /*0a80*/ 	.word	0x00000000
        /*0a84*/ 	.word	0x00000160
        /*0a88*/ 	.short	0x010a
        /*0a8a*/ 	.byte	0xff
	.zero		1


	//   ....[153]....
        /*0a8c*/ 	.word	0x0000a070
        /*0a90*/ 	.word	0x00000003
        /*0a94*/ 	.word	0x00000158
        /*0a98*/ 	.short	0x010a
        /*0a9a*/ 	.byte	0xff
	.zero		1


	//   ....[154]....
        /*0a9c*/ 	.word	0x0000a0d0
        /*0aa0*/ 	.word	0x00000000
        /*0aa4*/ 	.word	0x00000130
        /*0aa8*/ 	.short	0x010a
        /*0aaa*/ 	.byte	0xff
	.zero		1


	//   ....[155]....
        /*0aac*/ 	.word	0x0000a130
        /*0ab0*/ 	.word	0x00000000
        /*0ab4*/ 	.word	0x00000138
        /*0ab8*/ 	.short	0x010a
        /*0aba*/ 	.byte	0xff
	.zero		1


	//   ....[156]....
        /*0abc*/ 	.word	0x0000a190
        /*0ac0*/ 	.word	0x00000000
        /*0ac4*/ 	.word	0x00000140
        /*0ac8*/ 	.short	0x010a
        /*0aca*/ 	.byte	0xff
	.zero		1


	//   ....[157]....
        /*0acc*/ 	.word	0x0000a1f0
        /*0ad0*/ 	.word	0x00000000
        /*0ad4*/ 	.word	0x00000148
        /*0ad8*/ 	.short	0x010a
        /*0ada*/ 	.byte	0xff
	.zero		1


	//   ....[158]....
        /*0adc*/ 	.word	0x0000a250
        /*0ae0*/ 	.word	0x00000000
        /*0ae4*/ 	.word	0x00000130
        /*0ae8*/ 	.short	0x010a
        /*0aea*/ 	.byte	0xff
	.zero		1


	//   ....[159]....
        /*0aec*/ 	.word	0x0000a2b0
        /*0af0*/ 	.word	0x00000000
        /*0af4*/ 	.word	0x00000138
        /*0af8*/ 	.short	0x010a
        /*0afa*/ 	.byte	0xff
	.zero		1


	//   ....[160]....
        /*0afc*/ 	.word	0x0000a310
        /*0b00*/ 	.word	0x00000000
        /*0b04*/ 	.word	0x00000140
        /*0b08*/ 	.short	0x010a
        /*0b0a*/ 	.byte	0xff
	.zero		1


	//   ....[161]....
        /*0b0c*/ 	.word	0x0000a370
        /*0b10*/ 	.word	0x00000000
        /*0b14*/ 	.word	0x00000160
        /*0b18*/ 	.short	0x010a
        /*0b1a*/ 	.byte	0xff
	.zero		1


	//   ....[162]....
        /*0b1c*/ 	.word	0x0000a3d0
        /*0b20*/ 	.word	0x00000002
        /*0b24*/ 	.word	0x00000110
        /*0b28*/ 	.short	0x010a
        /*0b2a*/ 	.byte	0xff
	.zero		1


	//   ....[163]....
        /*0b2c*/ 	.word	0x0000a420
        /*0b30*/ 	.word	0x00000043
        /*0b34*/ 	.word	0x00000170
        /*0b38*/ 	.short	0x010a
        /*0b3a*/ 	.byte	0xff
	.zero		1


	//   ....[164]....
        /*0b3c*/ 	.word	0x0000a470
        /*0b40*/ 	.word	0x00000004
        /*0b44*/ 	.word	0x00000110
        /*0b48*/ 	.short	0x010a
        /*0b4a*/ 	.byte	0xff
	.zero		1


	//   ....[165]....
        /*0b4c*/ 	.word	0x0000a4c0
        /*0b50*/ 	.word	0x00000002
        /*0b54*/ 	.word	0x00000110
        /*0b58*/ 	.short	0x010a
        /*0b5a*/ 	.byte	0xff
	.zero		1


	//   ....[166]....
        /*0b5c*/ 	.word	0x0000a510
        /*0b60*/ 	.word	0x00000003
        /*0b64*/ 	.word	0x00000110
        /*0b68*/ 	.short	0x010a
        /*0b6a*/ 	.byte	0xff
	.zero		1


	//----- nvinfo : EIATTR_NUM_MBARRIERS
	.align		4
.L_47:
        /*0b6c*/ 	.byte	0x03, 0x38
        /*0b6e*/ 	.short	0x0032


	//----- nvinfo : EIATTR_EXIT_INSTR_OFFSETS
	.align		4
        /*0b70*/ 	.byte	0x04, 0x1c
        /*0b72*/ 	.short	(.L_49 - .L_48)


	//   ....[0]....
.L_48:
        /*0b74*/ 	.word	0x00003680


	//   ....[1]....
        /*0b78*/ 	.word	0x00003930


	//   ....[2]....
        /*0b7c*/ 	.word	0x00003990


	//   ....[3]....
        /*0b80*/ 	.word	0x000046c0


	//   ....[4]....
        /*0b84*/ 	.word	0x00005d00


	//   ....[5]....
        /*0b88*/ 	.word	0x00005d40


	//   ....[6]....
        /*0b8c*/ 	.word	0x00009500


	//   ....[7]....
        /*0b90*/ 	.word	0x00009580


	//   ....[8]....
        /*0b94*/ 	.word	0x000095b0


	//   ....[9]....
        /*0b98*/ 	.word	0x00009630


	//----- nvinfo : EIATTR_MAX_THREADS
	.align		4
.L_49:
        /*0b9c*/ 	.byte	0x04, 0x05
        /*0b9e*/ 	.short	(.L_51 - .L_50)
.L_50:
        /*0ba0*/ 	.word	0x00000100
        /*0ba4*/ 	.word	0x00000001
        /*0ba8*/ 	.word	0x00000001


	//----- nvinfo : EIATTR_CRS_STACK_SIZE
	.align		4
.L_51:
        /*0bac*/ 	.byte	0x04, 0x1e
        /*0bae*/ 	.short	(.L_53 - .L_52)
.L_52:
        /*0bb0*/ 	.word	0x00000000


	//----- nvinfo : EIATTR_CBANK_PARAM_SIZE
	.align		4
.L_53:
        /*0bb4*/ 	.byte	0x03, 0x19
        /*0bb6*/ 	.short	0x0800


	//----- nvinfo : EIATTR_PARAM_CBANK
	.align		4
        /*0bb8*/ 	.byte	0x04, 0x0a
        /*0bba*/ 	.short	(.L_55 - .L_54)
	.align		4
.L_54:
        /*0bbc*/ 	.word	index@(.nv.constant0._ZN7cutlass13device_kernelINS_4conv6kernel13ConvUniversalINS1_16ConvProblemShapeILNS1_8OperatorE2ELi2EEENS1_10collective14CollectiveConvINS1_47MainloopSm100TmaUmmaWarpSpecializedImplicitGemmILS5_2ELi17ELi2ELi1ELi2EN4cute5tupleIJNSA_1CILi1EEESD_SD_EEEEENSB_IJNSC_ILi64EEENSB_IJNSC_ILi128EEEEEENSB_IJNSC_ILi32EEEEEEEEENS_6half_tESM_NSA_8TiledMMAINSA_8MMA_AtomIJNSA_20SM100_MMA_F16BF16_SSISM_SM_fLi64ELi128ELNSA_4UMMA5MajorE1ELSR_1ELNSQ_7ScaleInE0ELSS_0EEEEEENSA_6LayoutISE_NSB_IJNSC_ILi0EEESW_SW_EEEEENSB_IJNSA_10UnderscoreESZ_SZ_EEEEENS7_6detail27Sm100ImplicitGemmTileTraitsINSA_13SM90_TMA_LOADENSA_14ComposedLayoutINSA_7SwizzleILi3ELi4ELi3EEENSA_18smem_ptr_flag_bitsILi16EEENSV_INSB_IJSG_NSC_ILi8EEEEEENSB_IJSD_SG_EEEEEEEvEENS13_INSA_20SM90_TMA_LOAD_IM2COLES1E_vEEEENS_8epilogue10collective18CollectiveEpilogueINS1J_23Sm100TmaWarpSpecializedILi4ELi2ELi16ELb1ELb0EEEJSL_NSB_IJNSV_ISG_SD_EENSV_ISJ_SD_EEEEESM_NSB_IJlNSB_IJSD_llEEESW_EEESM_S1S_NS1J_6fusion15FusionCallbacksIS1N_NS1T_17LinearCombinationISM_fSM_fLNS_15FloatRoundStyleE2EEESL_S1Q_JEEENSA_5SM1004TMEM4LOAD26SM100_TMEM_LOAD_16dp256b4xES14_NS15_INS16_ILi2ELi4ELi3EEES19_NSV_INSB_IJS1A_SJ_EEENSB_IJSJ_SD_EEEEEEENSA_17SM75_U32x4_LDSM_NENSA_14SM90_TMA_STOREES27_NSA_17SM90_U32x4_STSM_NENSA_39AutoVectorizingCopyWithAssumedAlignmentILi128EEEEEEvvEEEEvNT_6ParamsE)
        /*0bc0*/ 	.short	0x0380
        /*0bc2*/ 	.short	0x0800


	//----- nvinfo : EIATTR_SW_WAR
	.align		4
.L_55:
        /*0bc4*/ 	.byte	0x04, 0x36
        /*0bc6*/ 	.short	(.L_57 - .L_56)
.L_56:
        /*0bc8*/ 	.word	0x00000008
.L_57:


//--------------------- .nv.callgraph             --------------------------
	.section	.nv.callgraph,"",@"SHT_CUDA_CALLGRAPH"
	.align	4
	.sectionentsize	8
	.align		4
        /*0000*/ 	.word	0x00000000
	.align		4
        /*0004*/ 	.word	0xffffffff
	.align		4
        /*0008*/ 	.word	index@(_ZN7cutlass13device_kernelINS_4conv6kernel13ConvUniversalINS1_16ConvProblemShapeILNS1_8OperatorE2ELi2EEENS1_10collective14CollectiveConvINS1_47MainloopSm100TmaUmmaWarpSpecializedImplicitGemmILS5_2ELi17ELi2ELi1ELi2EN4cute5tupleIJNSA_1CILi1EEESD_SD_EEEEENSB_IJNSC_ILi64EEENSB_IJNSC_ILi128EEEEEENSB_IJNSC_ILi32EEEEEEEEENS_6half_tESM_NSA_8TiledMMAINSA_8MMA_AtomIJNSA_20SM100_MMA_F16BF16_SSISM_SM_fLi64ELi128ELNSA_4UMMA5MajorE1ELSR_1ELNSQ_7ScaleInE0ELSS_0EEEEEENSA_6LayoutISE_NSB_IJNSC_ILi0EEESW_SW_EEEEENSB_IJNSA_10UnderscoreESZ_SZ_EEEEENS7_6detail27Sm100ImplicitGemmTileTraitsINSA_13SM90_TMA_LOADENSA_14ComposedLayoutINSA_7SwizzleILi3ELi4ELi3EEENSA_18smem_ptr_flag_bitsILi16EEENSV_INSB_IJSG_NSC_ILi8EEEEEENSB_IJSD_SG_EEEEEEEvEENS13_INSA_20SM90_TMA_LOAD_IM2COLES1E_vEEEENS_8epilogue10collective18CollectiveEpilogueINS1J_23Sm100TmaWarpSpecializedILi4ELi2ELi16ELb1ELb0EEEJSL_NSB_IJNSV_ISG_SD_EENSV_ISJ_SD_EEEEESM_NSB_IJlNSB_IJSD_llEEESW_EEESM_S1S_NS1J_6fusion15FusionCallbacksIS1N_NS1T_17LinearCombinationISM_fSM_fLNS_15FloatRoundStyleE2EEESL_S1Q_JEEENSA_5SM1004TMEM4LOAD26SM100_TMEM_LOAD_16dp256b4xES14_NS15_INS16_ILi2ELi4ELi3EEES19_NSV_INSB_IJS1A_SJ_EEENSB_IJSJ_SD_EEEEEEENSA_17SM75_U32x4_LDSM_NENSA_14SM90_TMA_STOREES27_NSA_17SM90_U32x4_STSM_NENSA_39AutoVectorizingCopyWithAssumedAlignmentILi128EEEEEEvvEEEEvNT_6ParamsE)
	.align		4
        /*000c*/ 	.word	index@(__assertfail)
	.align		4
        /*0010*/ 	.word	0x00000000
	.align		4
        /*0014*/ 	.word	0xfffffffe
	.align		4
        /*0018*/ 	.word	0x00000000
	.align		4
        /*001c*/ 	.word	0xfffffffd
	.align		4
        /*0020*/ 	.word	0x00000000
	.align		4
        /*0024*/ 	.word	0xfffffffc


//--------------------- .nv.constant4             --------------------------
	.section	.nv.constant4,"a",@progbits
	.align	8
	.align		8
.nv.constant4:
        /*0000*/ 	.dword	__assertfail
	.align		8
        /*0008*/ 	.dword	__unnamed_1
	.align		8
        /*0010*/ 	.dword	__unnamed_2
	.align		8
        /*0018*/ 	.dword	_ZN39_INTERNAL_6a1fc5c2_4_k_cu_6622830e_36604cuda3std3__45__cpo5beginE
	.align		8
        /*0020*/ 	.dword	_ZN39_INTERNAL_6a1fc5c2_4_k_cu_6622830e_36604cuda3std3__45__cpo3endE
	.align		8
        /*0028*/ 	.dword	_ZN39_INTERNAL_6a1fc5c2_4_k_cu_6622830e_36604cuda3std3__45__cpo6cbeginE
	.align		8
        /*0030*/ 	.dword	_ZN39_INTERNAL_6a1fc5c2_4_k_cu_6622830e_36604cuda3std3__45__cpo4cendE
	.align		8
        /*0038*/ 	.dword	_ZN39_INTERNAL_6a1fc5c2_4_k_cu_6622830e_36604cuda3std3__441_GLOBAL__N__6a1fc5c2_4_k_cu_6622830e_36606ignoreE
	.align		8
        /*0040*/ 	.dword	_ZN39_INTERNAL_6a1fc5c2_4_k_cu_6622830e_36604cuda3std3__419piecewise_constructE
	.align		8
        /*0048*/ 	.dword	_ZN39_INTERNAL_6a1fc5c2_4_k_cu_6622830e_36604cuda3std3__48in_placeE
	.align		8
        /*0050*/ 	.dword	_ZN39_INTERNAL_6a1fc5c2_4_k_cu_6622830e_36604cuda3std6ranges3__45__cpo4swapE
	.align		8
        /*0058*/ 	.dword	_ZN39_INTERNAL_6a1fc5c2_4_k_cu_6622830e_36604cuda3std6ranges3__45__cpo9iter_moveE
	.align		8
        /*0060*/ 	.dword	_ZN39_INTERNAL_6a1fc5c2_4_k_cu_6622830e_36604cute7productE
	.align		8
        /*0068*/ 	.dword	_ZN39_INTERNAL_6a1fc5c2_4_k_cu_6622830e_36604cute1_E
	.align		8
        /*0070*/ 	.dword	$str$27
	.align		8
        /*0078*/ 	.dword	$str$28
	.align		8
        /*0080*/ 	.dword	$str$29
	.align		8
        /*0088*/ 	.dword	$str$30


//--------------------- .text._ZN7cutlass13device_kernelINS_4conv6kernel13ConvUniversalINS1_16ConvProblemShapeILNS1_8OperatorE2ELi2EEENS1_10collective14CollectiveConvINS1_47MainloopSm100TmaUmmaWarpSpecializedImplicitGemmILS5_2ELi17ELi2ELi1ELi2EN4cute5tupleIJNSA_1CILi1EEESD_SD_EEEEENSB_IJNSC_ILi64EEENSB_IJNSC_ILi128EEEEEENSB_IJNSC_ILi32EEEEEEEEENS_6half_tESM_NSA_8TiledMMAINSA_8MMA_AtomIJNSA_20SM100_MMA_F16BF16_SSISM_SM_fLi64ELi128ELNSA_4UMMA5MajorE1ELSR_1ELNSQ_7ScaleInE0ELSS_0EEEEEENSA_6LayoutISE_NSB_IJNSC_ILi0EEESW_SW_EEEEENSB_IJNSA_10UnderscoreESZ_SZ_EEEEENS7_6detail27Sm100ImplicitGemmTileTraitsINSA_13SM90_TMA_LOADENSA_14ComposedLayoutINSA_7SwizzleILi3ELi4ELi3EEENSA_18smem_ptr_flag_bitsILi16EEENSV_INSB_IJSG_NSC_ILi8EEEEEENSB_IJSD_SG_EEEEEEEvEENS13_INSA_20SM90_TMA_LOAD_IM2COLES1E_vEEEENS_8epilogue10collective18CollectiveEpilogueINS1J_23Sm100TmaWarpSpecializedILi4ELi2ELi16ELb1ELb0EEEJSL_NSB_IJNSV_ISG_SD_EENSV_ISJ_SD_EEEEESM_NSB_IJlNSB_IJSD_llEEESW_EEESM_S1S_NS1J_6fusion15FusionCallbacksIS1N_NS1T_17LinearCombinationISM_fSM_fLNS_15FloatRoundStyleE2EEESL_S1Q_JEEENSA_5SM1004TMEM4LOAD26SM100_TMEM_LOAD_16dp256b4xES14_NS15_INS16_ILi2ELi4ELi3EEES19_NSV_INSB_IJS1A_SJ_EEENSB_IJSJ_SD_EEEEEEENSA_17SM75_U32x4_LDSM_NENSA_14SM90_TMA_STOREES27_NSA_17SM90_U32x4_STSM_NENSA_39AutoVectorizingCopyWithAssumedAlignmentILi128EEEEEEvvEEEEvNT_6ParamsE --------------------------
	.section	.text._ZN7cutlass13device_kernelINS_4conv6kernel13ConvUniversalINS1_16ConvProblemShapeILNS1_8OperatorE2ELi2EEENS1_10collective14CollectiveConvINS1_47MainloopSm100TmaUmmaWarpSpecializedImplicitGemmILS5_2ELi17ELi2ELi1ELi2EN4cute5tupleIJNSA_1CILi1EEESD_SD_EEEEENSB_IJNSC_ILi64EEENSB_IJNSC_ILi128EEEEEENSB_IJNSC_ILi32EEEEEEEEENS_6half_tESM_NSA_8TiledMMAINSA_8MMA_AtomIJNSA_20SM100_MMA_F16BF16_SSISM_SM_fLi64ELi128ELNSA_4UMMA5MajorE1ELSR_1ELNSQ_7ScaleInE0ELSS_0EEEEEENSA_6LayoutISE_NSB_IJNSC_ILi0EEESW_SW_EEEEENSB_IJNSA_10UnderscoreESZ_SZ_EEEEENS7_6detail27Sm100ImplicitGemmTileTraitsINSA_13SM90_TMA_LOADENSA_14ComposedLayoutINSA_7SwizzleILi3ELi4ELi3EEENSA_18smem_ptr_flag_bitsILi16EEENSV_INSB_IJSG_NSC_ILi8EEEEEENSB_IJSD_SG_EEEEEEEvEENS13_INSA_20SM90_TMA_LOAD_IM2COLES1E_vEEEENS_8epilogue10collective18CollectiveEpilogueINS1J_23Sm100TmaWarpSpecializedILi4ELi2ELi16ELb1ELb0EEEJSL_NSB_IJNSV_ISG_SD_EENSV_ISJ_SD_EEEEESM_NSB_IJlNSB_IJSD_llEEESW_EEESM_S1S_NS1J_6fusion15FusionCallbacksIS1N_NS1T_17LinearCombinationISM_fSM_fLNS_15FloatRoundStyleE2EEESL_S1Q_JEEENSA_5SM1004TMEM4LOAD26SM100_TMEM_LOAD_16dp256b4xES14_NS15_INS16_ILi2ELi4ELi3EEES19_NSV_INSB_IJS1A_SJ_EEENSB_IJSJ_SD_EEEEEEENSA_17SM75_U32x4_LDSM_NENSA_14SM90_TMA_STOREES27_NSA_17SM90_U32x4_STSM_NENSA_39AutoVectorizingCopyWithAssumedAlignmentILi128EEEEEEvvEEEEvNT_6ParamsE,"ax",@progbits
	.align	128
.text._ZN7cutlass13device_kernelINS_4conv6kernel13ConvUniversalINS1_16ConvProblemShapeILNS1_8OperatorE2ELi2EEENS1_10collective14CollectiveConvINS1_47MainloopSm100TmaUmmaWarpSpecializedImplicitGemmILS5_2ELi17ELi2ELi1ELi2EN4cute5tupleIJNSA_1CILi1EEESD_SD_EEEEENSB_IJNSC_ILi64EEENSB_IJNSC_ILi128EEEEEENSB_IJNSC_ILi32EEEEEEEEENS_6half_tESM_NSA_8TiledMMAINSA_8MMA_AtomIJNSA_20SM100_MMA_F16BF16_SSISM_SM_fLi64ELi128ELNSA_4UMMA5MajorE1ELSR_1ELNSQ_7ScaleInE0ELSS_0EEEEEENSA_6LayoutISE_NSB_IJNSC_ILi0EEESW_SW_EEEEENSB_IJNSA_10UnderscoreESZ_SZ_EEEEENS7_6detail27Sm100ImplicitGemmTileTraitsINSA_13SM90_TMA_LOADENSA_14ComposedLayoutINSA_7SwizzleILi3ELi4ELi3EEENSA_18smem_ptr_flag_bitsILi16EEENSV_INSB_IJSG_NSC_ILi8EEEEEENSB_IJSD_SG_EEEEEEEvEENS13_INSA_20SM90_TMA_LOAD_IM2COLES1E_vEEEENS_8epilogue10collective18CollectiveEpilogueINS1J_23Sm100TmaWarpSpecializedILi4ELi2ELi16ELb1ELb0EEEJSL_NSB_IJNSV_ISG_SD_EENSV_ISJ_SD_EEEEESM_NSB_IJlNSB_IJSD_llEEESW_EEESM_S1S_NS1J_6fusion15FusionCallbacksIS1N_NS1T_17LinearCombinationISM_fSM_fLNS_15FloatRoundStyleE2EEESL_S1Q_JEEENSA_5SM1004TMEM4LOAD26SM100_TMEM_LOAD_16dp256b4xES14_NS15_INS16_ILi2ELi4ELi3EEES19_NSV_INSB_IJS1A_SJ_EEENSB_IJSJ_SD_EEEEEEENSA_17SM75_U32x4_LDSM_NENSA_14SM90_TMA_STOREES27_NSA_17SM90_U32x4_STSM_NENSA_39AutoVectorizingCopyWithAssumedAlignmentILi128EEEEEEvvEEEEvNT_6ParamsE:
        .type           _ZN7cutlass13device_kernelINS_4conv6kernel13ConvUniversalINS1_16ConvProblemShapeILNS1_8OperatorE2ELi2EEENS1_10collective14CollectiveConvINS1_47MainloopSm100TmaUmmaWarpSpecializedImplicitGemmILS5_2ELi17ELi2ELi1ELi2EN4cute5tupleIJNSA_1CILi1EEESD_SD_EEEEENSB_IJNSC_ILi64EEENSB_IJNSC_ILi128EEEEEENSB_IJNSC_ILi32EEEEEEEEENS_6half_tESM_NSA_8TiledMMAINSA_8MMA_AtomIJNSA_20SM100_MMA_F16BF16_SSISM_SM_fLi64ELi128ELNSA_4UMMA5MajorE1ELSR_1ELNSQ_7ScaleInE0ELSS_0EEEEEENSA_6LayoutISE_NSB_IJNSC_ILi0EEESW_SW_EEEEENSB_IJNSA_10UnderscoreESZ_SZ_EEEEENS7_6detail27Sm100ImplicitGemmTileTraitsINSA_13SM90_TMA_LOADENSA_14ComposedLayoutINSA_7SwizzleILi3ELi4ELi3EEENSA_18smem_ptr_flag_bitsILi16EEENSV_INSB_IJSG_NSC_ILi8EEEEEENSB_IJSD_SG_EEEEEEEvEENS13_INSA_20SM90_TMA_LOAD_IM2COLES1E_vEEEENS_8epilogue10collective18CollectiveEpilogueINS1J_23Sm100TmaWarpSpecializedILi4ELi2ELi16ELb1ELb0EEEJSL_NSB_IJNSV_ISG_SD_EENSV_ISJ_SD_EEEEESM_NSB_IJlNSB_IJSD_llEEESW_EEESM_S1S_NS1J_6fusion15FusionCallbacksIS1N_NS1T_17LinearCombinationISM_fSM_fLNS_15FloatRoundStyleE2EEESL_S1Q_JEEENSA_5SM1004TMEM4LOAD26SM100_TMEM_LOAD_16dp256b4xES14_NS15_INS16_ILi2ELi4ELi3EEES19_NSV_INSB_IJS1A_SJ_EEENSB_IJSJ_SD_EEEEEEENSA_17SM75_U32x4_LDSM_NENSA_14SM90_TMA_STOREES27_NSA_17SM90_U32x4_STSM_NENSA_39AutoVectorizingCopyWithAssumedAlignmentILi128EEEEEEvvEEEEvNT_6ParamsE,@function
        .size           _ZN7cutlass13device_kernelINS_4conv6kernel13ConvUniversalINS1_16ConvProblemShapeILNS1_8OperatorE2ELi2EEENS1_10collective14CollectiveConvINS1_47MainloopSm100TmaUmmaWarpSpecializedImplicitGemmILS5_2ELi17ELi2ELi1ELi2EN4cute5tupleIJNSA_1CILi1EEESD_SD_EEEEENSB_IJNSC_ILi64EEENSB_IJNSC_ILi128EEEEEENSB_IJNSC_ILi32EEEEEEEEENS_6half_tESM_NSA_8TiledMMAINSA_8MMA_AtomIJNSA_20SM100_MMA_F16BF16_SSISM_SM_fLi64ELi128ELNSA_4UMMA5MajorE1ELSR_1ELNSQ_7ScaleInE0ELSS_0EEEEEENSA_6LayoutISE_NSB_IJNSC_ILi0EEESW_SW_EEEEENSB_IJNSA_10UnderscoreESZ_SZ_EEEEENS7_6detail27Sm100ImplicitGemmTileTraitsINSA_13SM90_TMA_LOADENSA_14ComposedLayoutINSA_7SwizzleILi3ELi4ELi3EEENSA_18smem_ptr_flag_bitsILi16EEENSV_INSB_IJSG_NSC_ILi8EEEEEENSB_IJSD_SG_EEEEEEEvEENS13_INSA_20SM90_TMA_LOAD_IM2COLES1E_vEEEENS_8epilogue10collective18CollectiveEpilogueINS1J_23Sm100TmaWarpSpecializedILi4ELi2ELi16ELb1ELb0EEEJSL_NSB_IJNSV_ISG_SD_EENSV_ISJ_SD_EEEEESM_NSB_IJlNSB_IJSD_llEEESW_EEESM_S1S_NS1J_6fusion15FusionCallbacksIS1N_NS1T_17LinearCombinationISM_fSM_fLNS_15FloatRoundStyleE2EEESL_S1Q_JEEENSA_5SM1004TMEM4LOAD26SM100_TMEM_LOAD_16dp256b4xES14_NS15_INS16_ILi2ELi4ELi3EEES19_NSV_INSB_IJS1A_SJ_EEENSB_IJSJ_SD_EEEEEEENSA_17SM75_U32x4_LDSM_NENSA_14SM90_TMA_STOREES27_NSA_17SM90_U32x4_STSM_NENSA_39AutoVectorizingCopyWithAssumedAlignmentILi128EEEEEEvvEEEEvNT_6ParamsE,(.L_x_206 - _ZN7cutlass13device_kernelINS_4conv6kernel13ConvUniversalINS1_16ConvProblemShapeILNS1_8OperatorE2ELi2EEENS1_10collective14CollectiveConvINS1_47MainloopSm100TmaUmmaWarpSpecializedImplicitGemmILS5_2ELi17ELi2ELi1ELi2EN4cute5tupleIJNSA_1CILi1EEESD_SD_EEEEENSB_IJNSC_ILi64EEENSB_IJNSC_ILi128EEEEEENSB_IJNSC_ILi32EEEEEEEEENS_6half_tESM_NSA_8TiledMMAINSA_8MMA_AtomIJNSA_20SM100_MMA_F16BF16_SSISM_SM_fLi64ELi128ELNSA_4UMMA5MajorE1ELSR_1ELNSQ_7ScaleInE0ELSS_0EEEEEENSA_6LayoutISE_NSB_IJNSC_ILi0EEESW_SW_EEEEENSB_IJNSA_10UnderscoreESZ_SZ_EEEEENS7_6detail27Sm100ImplicitGemmTileTraitsINSA_13SM90_TMA_LOADENSA_14ComposedLayoutINSA_7SwizzleILi3ELi4ELi3EEENSA_18smem_ptr_flag_bitsILi16EEENSV_INSB_IJSG_NSC_ILi8EEEEEENSB_IJSD_SG_EEEEEEEvEENS13_INSA_20SM90_TMA_LOAD_IM2COLES1E_vEEEENS_8epilogue10collective18CollectiveEpilogueINS1J_23Sm100TmaWarpSpecializedILi4ELi2ELi16ELb1ELb0EEEJSL_NSB_IJNSV_ISG_SD_EENSV_ISJ_SD_EEEEESM_NSB_IJlNSB_IJSD_llEEESW_EEESM_S1S_NS1J_6fusion15FusionCallbacksIS1N_NS1T_17LinearCombinationISM_fSM_fLNS_15FloatRoundStyleE2EEESL_S1Q_JEEENSA_5SM1004TMEM4LOAD26SM100_TMEM_LOAD_16dp256b4xES14_NS15_INS16_ILi2ELi4ELi3EEES19_NSV_INSB_IJS1A_SJ_EEENSB_IJSJ_SD_EEEEEEENSA_17SM75_U32x4_LDSM_NENSA_14SM90_TMA_STOREES27_NSA_17SM90_U32x4_STSM_NENSA_39AutoVectorizingCopyWithAssumedAlignmentILi128EEEEEEvvEEEEvNT_6ParamsE)
        .other          _ZN7cutlass13device_kernelINS_4conv6kernel13ConvUniversalINS1_16ConvProblemShapeILNS1_8OperatorE2ELi2EEENS1_10collective14CollectiveConvINS1_47MainloopSm100TmaUmmaWarpSpecializedImplicitGemmILS5_2ELi17ELi2ELi1ELi2EN4cute5tupleIJNSA_1CILi1EEESD_SD_EEEEENSB_IJNSC_ILi64EEENSB_IJNSC_ILi128EEEEEENSB_IJNSC_ILi32EEEEEEEEENS_6half_tESM_NSA_8TiledMMAINSA_8MMA_AtomIJNSA_20SM100_MMA_F16BF16_SSISM_SM_fLi64ELi128ELNSA_4UMMA5MajorE1ELSR_1ELNSQ_7ScaleInE0ELSS_0EEEEEENSA_6LayoutISE_NSB_IJNSC_ILi0EEESW_SW_EEEEENSB_IJNSA_10UnderscoreESZ_SZ_EEEEENS7_6detail27Sm100ImplicitGemmTileTraitsINSA_13SM90_TMA_LOADENSA_14ComposedLayoutINSA_7SwizzleILi3ELi4ELi3EEENSA_18smem_ptr_flag_bitsILi16EEENSV_INSB_IJSG_NSC_ILi8EEEEEENSB_IJSD_SG_EEEEEEEvEENS13_INSA_20SM90_TMA_LOAD_IM2COLES1E_vEEEENS_8epilogue10collective18CollectiveEpilogueINS1J_23Sm100TmaWarpSpecializedILi4ELi2ELi16ELb1ELb0EEEJSL_NSB_IJNSV_ISG_SD_EENSV_ISJ_SD_EEEEESM_NSB_IJlNSB_IJSD_llEEESW_EEESM_S1S_NS1J_6fusion15FusionCallbacksIS1N_NS1T_17LinearCombinationISM_fSM_fLNS_15FloatRoundStyleE2EEESL_S1Q_JEEENSA_5SM1004TMEM4LOAD26SM100_TMEM_LOAD_16dp256b4xES14_NS15_INS16_ILi2ELi4ELi3EEES19_NSV_INSB_IJS1A_SJ_EEENSB_IJSJ_SD_EEEEEEENSA_17SM75_U32x4_LDSM_NENSA_14SM90_TMA_STOREES27_NSA_17SM90_U32x4_STSM_NENSA_39AutoVectorizingCopyWithAssumedAlignmentILi128EEEEEEvvEEEEvNT_6ParamsE,@"STO_CUDA_ENTRY STV_DEFAULT"
_ZN7cutlass13device_kernelINS_4conv6kernel13ConvUniversalINS1_16ConvProblemShapeILNS1_8OperatorE2ELi2EEENS1_10collective14CollectiveConvINS1_47MainloopSm100TmaUmmaWarpSpecializedImplicitGemmILS5_2ELi17ELi2ELi1ELi2EN4cute5tupleIJNSA_1CILi1EEESD_SD_EEEEENSB_IJNSC_ILi64EEENSB_IJNSC_ILi128EEEEEENSB_IJNSC_ILi32EEEEEEEEENS_6half_tESM_NSA_8TiledMMAINSA_8MMA_AtomIJNSA_20SM100_MMA_F16BF16_SSISM_SM_fLi64ELi128ELNSA_4UMMA5MajorE1ELSR_1ELNSQ_7ScaleInE0ELSS_0EEEEEENSA_6LayoutISE_NSB_IJNSC_ILi0EEESW_SW_EEEEENSB_IJNSA_10UnderscoreESZ_SZ_EEEEENS7_6detail27Sm100ImplicitGemmTileTraitsINSA_13SM90_TMA_LOADENSA_14ComposedLayoutINSA_7SwizzleILi3ELi4ELi3EEENSA_18smem_ptr_flag_bitsILi16EEENSV_INSB_IJSG_NSC_ILi8EEEEEENSB_IJSD_SG_EEEEEEEvEENS13_INSA_20SM90_TMA_LOAD_IM2COLES1E_vEEEENS_8epilogue10collective18CollectiveEpilogueINS1J_23Sm100TmaWarpSpecializedILi4ELi2ELi16ELb1ELb0EEEJSL_NSB_IJNSV_ISG_SD_EENSV_ISJ_SD_EEEEESM_NSB_IJlNSB_IJSD_llEEESW_EEESM_S1S_NS1J_6fusion15FusionCallbacksIS1N_NS1T_17LinearCombinationISM_fSM_fLNS_15FloatRoundStyleE2EEESL_S1Q_JEEENSA_5SM1004TMEM4LOAD26SM100_TMEM_LOAD_16dp256b4xES14_NS15_INS16_ILi2ELi4ELi3EEES19_NSV_INSB_IJS1A_SJ_EEENSB_IJSJ_SD_EEEEEEENSA_17SM75_U32x4_LDSM_NENSA_14SM90_TMA_STOREES27_NSA_17SM90_U32x4_STSM_NENSA_39AutoVectorizingCopyWithAssumedAlignmentILi128EEEEEEvvEEEEvNT_6ParamsE:
[----:B------:R-:W1:Y:S01]  /*0000*/  LDC R1, c[0x0][0x37c] ;  /* 0x0000df00ff017b82 */ /* 0x000e620000000800 */
[----:B------:R-:W2:Y:S01]  /*0010*/  S2R R54, SR_TID.X ;  /* 0x0000000000367919 */ /* 0x000ea20000002100 */
[----:B------:R-:W3:Y:S01]  /*0020*/  LDCU.64 UR8, c[0x0][0x890] ;  /* 0x00011200ff0877ac */ /* 0x000ee20008000a00 */
[----:B-1----:R-:W-:Y:S01]  /*0030*/  VIADD R1, R1, 0xfffffff8 ;  /* 0xfffffff801017836 */ /* 0x002fe20000000000 */
[----:B------:R-:W-:Y:S02]  /*0040*/  PRMT R55, RZ, 0x7610, R55 ;  /* 0x00007610ff377816 */ /* 0x000fe40000000037 */
[----:B------:R-:W-:Y:S01]  /*0050*/  ELECT P3, URZ, PT ;  /* 0x0000000000ff782f */ /* 0x000fe20003860000 */
[----:B---3--:R-:W-:-:S04]  /*0060*/  UISETP.NE.U32.AND UP0, UPT, UR8, URZ, UPT ;  /* 0x000000ff0800728c */ /* 0x008fc8000bf05070 */
[----:B------:R-:W-:Y:S01]  /*0070*/  UISETP.NE.AND.EX UP0, UPT, UR9, URZ, UPT, UP0 ;  /* 0x000000ff0900728c */ /* 0x000fe2000bf05300 */
[----:B--2---:R-:W-:-:S05]  /*0080*/  SHF.R.U32.HI R56, RZ, 0x5, R54 ;  /* 0x00000005ff387819 */ /* 0x004fca0000011636 */
[----:B------:R-:W1:Y:S02]  /*0090*/  SHFL.IDX PT, R0, R56, RZ, 0x1f ;  /* 0x00001fff38007589 */ /* 0x000e6400000e0000 */
[----:B-1----:R-:W-:Y:S01]  /*00a0*/  R2UR UR18, R0 ;  /* 0x00000000001272ca */ /* 0x002fe200000e0000 */
[----:B------:R-:W-:-:S14]  /*00b0*/  BRA.U UP0, `(.L_x_0) ;  /* 0x0000000100307547 */ /* 0x000fdc000b800000 */
[----:B------:R-:W1:Y:S02]  /*00c0*/  LDCU.64 UR4, c[0x0][0x888] ;  /* 0x00011100ff0477ac */ /* 0x000e640008000a00 */
[----:B-1----:R-:W-:-:S04]  /*00d0*/  UISETP.NE.U32.AND UP0, UPT, UR4, URZ, UPT ;  /* 0x000000ff0400728c */ /* 0x002fc8000bf05070 */
[----:B------:R-:W-:-:S09]  /*00e0*/  UISETP.NE.AND.EX UP0, UPT, UR5, URZ, UPT, UP0 ;  /* 0x000000ff0500728c */ /* 0x000fd2000bf05300 */
[----:B------:R-:W-:Y:S05]  /*00f0*/  BRA.U !UP0, `(.L_x_1) ;  /* 0x0000000108147547 */ /* 0x000fea000b800000 */
[----:B------:R-:W1:Y:S01]  /*0100*/  LDC.64 R2, c[0x0][0x888] ;  /* 0x00022200ff027b82 */ /* 0x000e620000000a00 */
[----:B------:R-:W1:Y:S02]  /*0110*/  LDCU.64 UR4, c[0x0][0x358] ;  /* 0x00006b00ff0477ac */ /* 0x000e640008000a00 */
[----:B-1----:R1:W5:Y:S01]  /*0120*/  LDG.E R27, desc[UR4][R2.64] ;  /* 0x00000004021b7981 */ /* 0x002362000c1e1900 */
[----:B------:R-:W-:Y:S01]  /*0130*/  HFMA2 R55, -RZ, RZ, 0, 5.9604644775390625e-08 ;  /* 0x00000001ff377431 */ /* 0x000fe200000001ff */
[----:B------:R-:W-:Y:S05]  /*0140*/  BRA `(.L_x_0) ;  /* 0x00000000000c7947 */ /* 0x000fea0003800000 */
.L_x_1:
[----:B------:R-:W1:Y:S01]  /*0150*/  LDCU UR4, c[0x0][0x880] ;  /* 0x00011000ff0477ac */ /* 0x000e620008000800 */
[----:B------:R-:W-:Y:S01]  /*0160*/  HFMA2 R55, -RZ, RZ, 0, 5.9604644775390625e-08 ;  /* 0x00000001ff377431 */ /* 0x000fe200000001ff */
[----:B-1----:R-:W-:-:S07]  /*0170*/  MOV R27, UR4 ;  /* 0x00000004001b7c02 */ /* 0x002fce0008000f00 */
.L_x_0:
[----:B------:R-:W2:Y:S02]  /*0180*/  LDCU.64 UR4, c[0x0][0x8b0] ;  /* 0x00011600ff0477ac */ /* 0x000ea40008000a00 */
[----:B--2---:R-:W-:-:S04]  /*0190*/  UISETP.NE.U32.AND UP0, UPT, UR4, URZ, UPT ;  /* 0x000000ff0400728c */ /* 0x004fc8000bf05070 */
[----:B------:R-:W-:-:S09]  /*01a0*/  UISETP.NE.AND.EX UP0, UPT, UR5, URZ, UPT, UP0 ;  /* 0x000000ff0500728c */ /* 0x000fd2000bf05300 */
[----:B------:R-:W-:Y:S05]  /*01b0*/  BRA.U UP0, `(.L_x_2) ;  /* 0x0000000100287547 */ /* 0x000fea000b800000 */
[----:B------:R-:W2:Y:S02]  /*01c0*/  LDCU.64 UR4, c[0x0][0x8a8] ;  /* 0x00011500ff0477ac */ /* 0x000ea40008000a00 */
[----:B--2---:R-:W-:-:S04]  /*01d0*/  UISETP.NE.U32.AND UP0, UPT, UR4, URZ, UPT ;  /* 0x000000ff0400728c */ /* 0x004fc8000bf05070 */
[----:B------:R-:W-:-:S09]  /*01e0*/  UISETP.NE.AND.EX UP0, UPT, UR5, URZ, UPT, UP0 ;  /* 0x000000ff0500728c */ /* 0x000fd2000bf05300 */
[----:B------:R-:W-:Y:S05]  /*01f0*/  BRA.U !UP0, `(.L_x_3) ;  /* 0x0000000108107547 */ /* 0x000fea000b800000 */
[----:B------:R-:W2:Y:S01]  /*0200*/  LDC.64 R24, c[0x0][0x8a8] ;  /* 0x00022a00ff187b82 */ /* 0x000ea20000000a00 */
[----:B------:R-:W2:Y:S02]  /*0210*/  LDCU.64 UR4, c[0x0][0x358] ;  /* 0x00006b00ff0477ac */ /* 0x000ea40008000a00 */
[----:B--2---:R2:W5:Y:S01]  /*0220*/  LDG.E R24, desc[UR4][R24.64] ;  /* 0x0000000418187981 */ /* 0x004562000c1e1900 */
[----:B------:R-:W-:Y:S05]  /*0230*/  BRA `(.L_x_2) ;  /* 0x0000000000087947 */ /* 0x000fea0003800000 */
.L_x_3:
[----:B------:R-:W2:Y:S02]  /*0240*/  LDCU UR4, c[0x0][0x8a0] ;  /* 0x00011400ff0477ac */ /* 0x000ea40008000800 */
[----:B--2---:R-:W-:Y:S02]  /*0250*/  MOV R24, UR4 ;  /* 0x0000000400187c02 */ /* 0x004fe40008000f00 */
.L_x_2:
[----:B------:R-:W-:Y:S01]  /*0260*/  IMAD.U32 R0, RZ, RZ, UR18 ;  /* 0x00000012ff007e24 */ /* 0x000fe2000f8e00ff */
[----:B------:R-:W-:Y:S04]  /*0270*/  BSSY.RECONVERGENT B0, `(.L_x_4) ;  /* 0x000000c000007945 */ /* 0x000fe80003800200 */
[C---:B------:R-:W-:Y:S02]  /*0280*/  ISETP.NE.OR P1, PT, R0.reuse, 0x1, !P3 ;  /* 0x000000010000780c */ /* 0x040fe40005f25670 */
[----:B------:R-:W-:-:S11]  /*0290*/  ISETP.NE.OR P0, PT, R0, 0x3, !P3 ;  /* 0x000000030000780c */ /* 0x000fd60005f05670 */
[----:B------:R-:W-:Y:S05]  /*02a0*/  @P1 BRA `(.L_x_5) ;  /* 0x0000000000201947 */ /* 0x000fea0003800000 */
[----:B------:R-:W3:Y:S02]  /*02b0*/  LDCU.64 UR4, c[0x0][0x348] ;  /* 0x00006900ff0477ac */ /* 0x000ee40008000a00 */
[----:B---3--:R-:W-:Y:S02]  /*02c0*/  UIADD3 UR6, UP1, UPT, UR4, 0x80, URZ ;  /* 0x0000008004067890 */ /* 0x008fe4000ff3e0ff */
[----:B------:R-:W-:Y:S02]  /*02d0*/  UIADD3 UR4, UP0, UPT, UR4, 0x180, URZ ;  /* 0x0000018004047890 */ /* 0x000fe4000ff1e0ff */
[----:B------:R-:W-:Y:S02]  /*02e0*/  UIADD3.X UR7, UPT, UPT, URZ, UR5, URZ, UP1, !UPT ;  /* 0x00000005ff077290 */ /* 0x000fe40008ffe4ff */
[----:B------:R-:W-:-:S07]  /*02f0*/  UIADD3.X UR5, UPT, UPT, URZ, UR5, URZ, UP0, !UPT ;  /* 0x00000005ff057290 */ /* 0x000fce00087fe4ff */
[----:B------:R3:W-:Y:S02]  /*0300*/  UTMACCTL.PF [UR6] ;  /* 0x00000000060079b9 */ /* 0x0007e40008040000 */
[----:B------:R3:W-:Y:S02]  /*0310*/  UTMACCTL.PF [UR4] ;  /* 0x00000000040079b9 */ /* 0x0007e40008040000 */
[----:B---3--:R-:W-:Y:S01]  /*0320*/  NOP ;  /* 0x0000000000007918 */ /* 0x008fe20000000000 */
.L_x_5:
[----:B------:R-:W-:Y:S05]  /*0330*/  BSYNC.RECONVERGENT B0 ;  /* 0x0000000000007941 */ /* 0x000fea0003800200 */
.L_x_4:
[----:B------:R-:W-:Y:S04]  /*0340*/  BSSY.RECONVERGENT B0, `(.L_x_6) ;  /* 0x000000a000007945 */ /* 0x000fe80003800200 */
        /* <DEDUP_REMOVED lines=9> */
.L_x_7:
[----:B------:R-:W-:Y:S05]  /*03e0*/  BSYNC.RECONVERGENT B0 ;  /* 0x0000000000007941 */ /* 0x000fea0003800200 */
.L_x_6:
[----:B------:R-:W3:Y:S01]  /*03f0*/  LDCU.64 UR4, c[0x0][0x888] ;  /* 0x00011100ff0477ac */ /* 0x000ee20008000a00 */
[----:B------:R-:W-:Y:S02]  /*0400*/  UISETP.EQ.U32.AND UP2, UPT, UR8, URZ, UPT ;  /* 0x000000ff0800728c */ /* 0x000fe4000bf42070 */
[----:B------:R-:W-:Y:S02]  /*0410*/  UPLOP3.LUT UP3, UPT, UPT, UPT, UPT, 0x80, 0x8 ;  /* 0x000000000008789c */ /* 0x000fe40003f6f070 */
[----:B---3--:R-:W-:-:S04]  /*0420*/  UISETP.NE.U32.AND UP0, UPT, UR4, URZ, UPT ;  /* 0x000000ff0400728c */ /* 0x008fc8000bf05070 */
[----:B------:R-:W-:-:S04]  /*0430*/  UISETP.NE.AND.EX UP1, UPT, UR5, URZ, UPT, UP0 ;  /* 0x000000ff0500728c */ /* 0x000fc8000bf25300 */
[----:B------:R-:W-:-:S04]  /*0440*/  UISETP.EQ.OR.EX UP4, UPT, UR9, URZ, !UP1, UP2 ;  /* 0x000000ff0900728c */ /* 0x000fc8000cf82720 */
[----:B------:R-:W-:-:S06]  /*0450*/  UP2UR UR4, UPR, URZ, 0x10 ;  /* 0x00000010ff047883 */ /* 0x000fcc0008000000 */
[----:B------:R-:W-:Y:S01]  /*0460*/  MOV R59, UR4 ;  /* 0x00000004003b7c02 */ /* 0x000fe20008000f00 */
[----:B------:R-:W-:Y:S06]  /*0470*/  BRA.U !UP4, `(.L_x_8) ;  /* 0x000000010c207547 */ /* 0x000fec000b800000 */
[----:B------:R-:W-:Y:S01]  /*0480*/  UISETP.NE.U32.AND UP2, UPT, UR8, URZ, UPT ;  /* 0x000000ff0800728c */ /* 0x000fe2000bf45070 */
[----:B-----5:R-:W-:Y:S01]  /*0490*/  FSETP.NEU.AND P0, PT, R27, RZ, PT ;  /* 0x000000ff1b00720b */ /* 0x020fe20003f0d000 */
[----:B------:R-:W-:Y:S02]  /*04a0*/  USEL UR4, URZ, 0xffffffff, UP1 ;  /* 0xffffffffff047887 */ /* 0x000fe40008800000 */
[----:B------:R-:W-:-:S10]  /*04b0*/  UISETP.NE.AND.EX UP2, UPT, UR9, URZ, UPT, UP2 ;  /* 0x000000ff0900728c */ /* 0x000fd4000bf45320 */
[----:B------:R-:W-:Y:S01]  /*04c0*/  VOTEU.ANY UP0, P0 ;  /* 0x0000000000ff7886 */ /* 0x000fe20000000100 */
[----:B------:R-:W-:-:S04]  /*04d0*/  @!UP2 USEL UR4, URZ, 0xffffffff, UP0 ;  /* 0xffffffffff04a887 */ /* 0x000fc80008000000 */
[----:B------:R-:W-:-:S04]  /*04e0*/  ULOP3.LUT UR4, UR4, 0x1, URZ, 0xc0, !UPT ;  /* 0x0000000104047892 */ /* 0x000fc8000f8ec0ff */
[----:B------:R-:W-:-:S11]  /*04f0*/  UISETP.NE.U32.AND UP3, UPT, UR4, 0x1, UPT ;  /* 0x000000010400788c */ /* 0x000fd6000bf65070 */
.L_x_8:
[----:B-1----:R-:W1:Y:S01]  /*0500*/  SHFL.IDX PT, R2, R56, RZ, 0x1f ;  /* 0x00001fff38027589 */ /* 0x002e6200000e0000 */
[----:B------:R-:W-:-:S04]  /*0510*/  UISETP.NE.AND UP0, UPT, UR18, 0x2, UPT ;  /* 0x000000021200788c */ /* 0x000fc8000bf05270 */
[----:B------:R-:W-:Y:S01]  /*0520*/  USEL UR62, URZ, 0x1, UP0 ;  /* 0x00000001ff3e7887 */ /* 0x000fe20008000000 */
[----:B-1----:R-:W-:-:S13]  /*0530*/  ISETP.NE.AND P0, PT, R2, RZ, PT ;  /* 0x000000ff0200720c */ /* 0x002fda0003f05270 */
[----:B------:R-:W-:Y:S05]  /*0540*/  @P0 BRA `(.L_x_9) ;  /* 0x0000000000bc0947 */ /* 0x000fea0003800000 */
[----:B------:R-:W-:Y:S01]  /*0550*/  ELECT P0, URZ, PT ;  /* 0x0000000000ff782f */ /* 0x000fe20003800000 */
[----:B------:R-:W-:-:S12]  /*0560*/  BSSY.RECONVERGENT B0, `(.L_x_9) ;  /* 0x000002d000007945 */ /* 0x000fd80003800200 */
[----:B------:R-:W-:Y:S05]  /*0570*/  @!P0 BRA `(.L_x_10) ;  /* 0x0000000000ac8947 */ /* 0x000fea0003800000 */
[----:B------:R-:W1:Y:S01]  /*0580*/  S2UR UR4, SR_CgaCtaId ;  /* 0x00000000000479c3 */ /* 0x000e620000008800 */
[----:B------:R-:W-:Y:S01]  /*0590*/  UMOV UR5, 0x400 ;  /* 0x0000040000057882 */ /* 0x000fe20000000000 */
[----:B------:R-:W-:Y:S02]  /*05a0*/  UMOV UR6, 0x1 ;  /* 0x0000000100067882 */ /* 0x000fe40000000000 */
[----:B------:R-:W-:-:S04]  /*05b0*/  UIADD3 UR6, UPT, UPT, -UR6, 0x100000, URZ ;  /* 0x0010000006067890 */ /* 0x000fc8000fffe1ff */
[----:B------:R-:W-:Y:S02]  /*05c0*/  USHF.L.U32 UR7, UR6, 0xb, URZ ;  /* 0x0000000b06077899 */ /* 0x000fe400080006ff */
[----:B------:R-:W-:Y:S02]  /*05d0*/  USHF.L.U32 UR6, UR6, 0x1, URZ ;  /* 0x0000000106067899 */ /* 0x000fe400080006ff */
[----:B-1----:R-:W-:Y:S01]  /*05e0*/  ULEA UR4, UR4, UR5, 0x18 ;  /* 0x0000000504047291 */ /* 0x002fe2000f8ec0ff */
[----:B------:R-:W1:Y:S11]  /*05f0*/  FENCE.VIEW.ASYNC.S ;  /* 0x00000000000073c6 */ /* 0x000e760000000000 */
[----:B-1----:R1:W3:Y:S01]  /*0600*/  SYNCS.EXCH.64 URZ, [UR4], UR6 ;  /* 0x0000000604ff75b2 */ /* 0x0022e20008000100 */
[----:B------:R1:W4:Y:S01]  /*0610*/  SYNCS.EXCH.64 URZ, [UR4+0x88], UR6 ;  /* 0x0000880604ff75b2 */ /* 0x0003220008000100 */
[----:B------:R1:W1:Y:S01]  /*0620*/  SYNCS.EXCH.64 URZ, [UR4+0x8], UR6 ;  /* 0x0000080604ff75b2 */ /* 0x0002620008000100 */
        /* <DEDUP_REMOVED lines=31> */
[----:B---34-:R-:W-:Y:S01]  /*0820*/  NOP ;  /* 0x0000000000007918 */ /* 0x018fe20000000000 */
.L_x_10:
[----:B-1----:R-:W-:Y:S05]  /*0830*/  BSYNC.RECONVERGENT B0 ;  /* 0x0000000000007941 */ /* 0x002fea0003800200 */
.L_x_9:
[----:B------:R-:W1:Y:S01]  /*0840*/  SHFL.IDX PT, R2, R56, RZ, 0x1f ;  /* 0x00001fff38027589 */ /* 0x000e6200000e0000 */
[----:B------:R-:W-:Y:S01]  /*0850*/  NOP ;  /* 0x0000000000007918 */ /* 0x000fe20000000000 */
[----:B-1----:R-:W-:-:S13]  /*0860*/  ISETP.NE.AND P0, PT, R2, 0x1, PT ;  /* 0x000000010200780c */ /* 0x002fda0003f05270 */
[----:B------:R-:W-:Y:S05]  /*0870*/  @P0 BRA `(.L_x_11) ;  /* 0x0000000000580947 */ /* 0x000fea0003800000 */
[----:B------:R-:W1:Y:S01]  /*0880*/  S2UR UR4, SR_CgaCtaId ;  /* 0x00000000000479c3 */ /* 0x000e620000008800 */
[----:B------:R-:W-:Y:S01]  /*0890*/  UMOV UR5, 0x400 ;  /* 0x0000040000057882 */ /* 0x000fe20000000000 */
[----:B------:R-:W-:Y:S01]  /*08a0*/  UMOV UR8, 0x20 ;  /* 0x0000002000087882 */ /* 0x000fe20000000000 */
[----:B------:R-:W-:Y:S01]  /*08b0*/  UMOV UR6, 0x80 ;  /* 0x0000008000067882 */ /* 0x000fe20000000000 */
[----:B------:R-:W-:-:S04]  /*08c0*/  UIADD3 UR8, UPT, UPT, -UR8, 0x100000, URZ ;  /* 0x0010000008087890 */ /* 0x000fc8000fffe1ff */
[----:B------:R-:W-:Y:S02]  /*08d0*/  USHF.L.U32 UR9, UR8, 0xb, URZ ;  /* 0x0000000b08097899 */ /* 0x000fe400080006ff */
[----:B------:R-:W-:Y:S02]  /*08e0*/  USHF.L.U32 UR8, UR8, 0x1, URZ ;  /* 0x0000000108087899 */ /* 0x000fe400080006ff */
[----:B------:R-:W-:-:S04]  /*08f0*/  UIADD3 UR6, UPT, UPT, -UR6, 0x100000, URZ ;  /* 0x0010000006067890 */ /* 0x000fc8000fffe1ff */
[----:B------:R-:W-:Y:S02]  /*0900*/  USHF.L.U32 UR7, UR6, 0xb, URZ ;  /* 0x0000000b06077899 */ /* 0x000fe400080006ff */
[----:B------:R-:W-:Y:S01]  /*0910*/  USHF.L.U32 UR6, UR6, 0x1, URZ ;  /* 0x0000000106067899 */ /* 0x000fe200080006ff */
[----:B------:R-:W-:Y:S01]  /*0920*/  ELECT P0, URZ, PT ;  /* 0x0000000000ff782f */ /* 0x000fe20003800000 */
[----:B-1----:R-:W-:Y:S01]  /*0930*/  ULEA UR4, UR4, UR5, 0x18 ;  /* 0x0000000504047291 */ /* 0x002fe2000f8ec0ff */
[----:B------:R-:W1:Y:S11]  /*0940*/  FENCE.VIEW.ASYNC.S ;  /* 0x00000000000073c6 */ /* 0x000e760000000000 */
[----:B-1----:R1:W3:Y:S01]  /*0950*/  SYNCS.EXCH.64 URZ, [UR4+0x110], UR8 ;  /* 0x0001100804ff75b2 */ /* 0x0022e20008000100 */
[----:B------:R1:W4:Y:S01]  /*0960*/  SYNCS.EXCH.64 URZ, [UR4+0x130], UR6 ;  /* 0x0001300604ff75b2 */ /* 0x0003220008000100 */
[----:B------:R1:W1:Y:S01]  /*0970*/  SYNCS.EXCH.64 URZ, [UR4+0x118], UR8 ;  /* 0x0001180804ff75b2 */ /* 0x0002620008000100 */
[----:B------:R1:W1:Y:S01]  /*0980*/  SYNCS.EXCH.64 URZ, [UR4+0x138], UR6 ;  /* 0x0001380604ff75b2 */ /* 0x0002620008000100 */
[----:B------:R1:W1:Y:S01]  /*0990*/  SYNCS.EXCH.64 URZ, [UR4+0x120], UR8 ;  /* 0x0001200804ff75b2 */ /* 0x0002620008000100 */
[----:B------:R1:W1:Y:S01]  /*09a0*/  SYNCS.EXCH.64 URZ, [UR4+0x140], UR6 ;  /* 0x0001400604ff75b2 */ /* 0x0002620008000100 */
[----:B------:R1:W1:Y:S01]  /*09b0*/  SYNCS.EXCH.64 URZ, [UR4+0x128], UR8 ;  /* 0x0001280804ff75b2 */ /* 0x0002620008000100 */
[----:B------:R1:W1:Y:S01]  /*09c0*/  SYNCS.EXCH.64 URZ, [UR4+0x148], UR6 ;  /* 0x0001480604ff75b2 */ /* 0x0002620008000100 */
[----:B------:R-:W-:Y:S01]  /*09d0*/  NOP ;  /* 0x0000000000007918 */ /* 0x000fe20000000000 */
.L_x_11:
[----:B------:R-:W2:Y:S01]  /*09e0*/  SHFL.IDX PT, R2, R56, RZ, 0x1f ;  /* 0x00001fff38027589 */ /* 0x000ea200000e0000 */
[----:B------:R-:W-:Y:S01]  /*09f0*/  NOP ;  /* 0x0000000000007918 */ /* 0x000fe20000000000 */
[----:B--2---:R-:W-:-:S13]  /*0a00*/  ISETP.NE.AND P0, PT, R2, 0x3, PT ;  /* 0x000000030200780c */ /* 0x004fda0003f05270 */
[----:B------:R-:W-:Y:S05]  /*0a10*/  @P0 BRA `(.L_x_12) ;  /* 0x0000000000300947 */ /* 0x000fea0003800000 */
[----:B-1----:R-:W1:Y:S01]  /*0a20*/  S2UR UR4, SR_CgaCtaId ;  /* 0x00000000000479c3 */ /* 0x002e620000008800 */
[----:B------:R-:W-:Y:S01]  /*0a30*/  UMOV UR6, 0x400 ;  /* 0x0000040000067882 */ /* 0x000fe20000000000 */
[----:B------:R-:W-:Y:S01]  /*0a40*/  UMOV UR5, 0x20 ;  /* 0x0000002000057882 */ /* 0x000fe20000000000 */
[----:B------:R-:W-:Y:S01]  /*0a50*/  ELECT P0, URZ, PT ;  /* 0x0000000000ff782f */ /* 0x000fe20003800000 */
[----:B-1----:R-:W-:Y:S02]  /*0a60*/  ULEA UR6, UR4, UR6, 0x18 ;  /* 0x0000000604067291 */ /* 0x002fe4000f8ec0ff */
[----:B------:R-:W-:-:S04]  /*0a70*/  UIADD3 UR4, UPT, UPT, -UR5, 0x100000, URZ ;  /* 0x0010000005047890 */ /* 0x000fc8000fffe1ff */
[----:B------:R-:W-:Y:S02]  /*0a80*/  USHF.L.U32 UR5, UR4, 0xb, URZ ;  /* 0x0000000b04057899 */ /* 0x000fe400080006ff */
[----:B------:R-:W-:Y:S01]  /*0a90*/  USHF.L.U32 UR4, UR4, 0x1, URZ ;  /* 0x0000000104047899 */ /* 0x000fe200080006ff */
[----:B------:R-:W1:Y:S11]  /*0aa0*/  FENCE.VIEW.ASYNC.S ;  /* 0x00000000000073c6 */ /* 0x000e760000000000 */
[----:B-1----:R2:W1:Y:S01]  /*0ab0*/  SYNCS.EXCH.64 URZ, [UR6+0x150], UR4 ;  /* 0x0001500406ff75b2 */ /* 0x0024620008000100 */
[----:B------:R2:W1:Y:S02]  /*0ac0*/  SYNCS.EXCH.64 URZ, [UR6+0x158], UR4 ;  /* 0x0001580406ff75b2 */ /* 0x0004640008000100 */
[----:B--2---:R-:W-:Y:S01]  /*0ad0*/  NOP ;  /* 0x0000000000007918 */ /* 0x004fe20000000000 */
.L_x_12:
[----:B------:R-:W2:Y:S01]  /*0ae0*/  SHFL.IDX PT, R2, R56, RZ, 0x1f ;  /* 0x00001fff38027589 */ /* 0x000ea200000e0000 */
[----:B------:R-:W-:Y:S01]  /*0af0*/  NOP ;  /* 0x0000000000007918 */ /* 0x000fe20000000000 */
[----:B--2---:R-:W-:-:S13]  /*0b00*/  ISETP.NE.AND P0, PT, R2, 0x4, PT ;  /* 0x000000040200780c */ /* 0x004fda0003f05270 */
[----:B------:R-:W-:Y:S05]  /*0b10*/  @P0 BRA `(.L_x_13) ;  /* 0x0000000000440947 */ /* 0x000fea0003800000 */
[----:B-1----:R-:W1:Y:S01]  /*0b20*/  S2UR UR6, SR_CgaCtaId ;  /* 0x00000000000679c3 */ /* 0x002e620000008800 */
[----:B------:R-:W-:Y:S01]  /*0b30*/  UMOV UR4, 0x100 ;  /* 0x0000010000047882 */ /* 0x000fe20000000000 */
[----:B------:R-:W-:Y:S01]  /*0b40*/  UMOV UR5, 0x400 ;  /* 0x0000040000057882 */ /* 0x000fe20000000000 */
[----:B------:R-:W-:Y:S01]  /*0b50*/  USEL UR4, UR4, 0xe0, UP3 ;  /* 0x000000e004047887 */ /* 0x000fe20009800000 */
[----:B------:R-:W-:Y:S01]  /*0b60*/  UMOV UR8, 0x1 ;  /* 0x0000000100087882 */ /* 0x000fe20000000000 */
[----:B------:R-:W-:Y:S01]  /*0b70*/  ELECT P0, URZ, PT ;  /* 0x0000000000ff782f */ /* 0x000fe20003800000 */
[----:B------:R-:W-:-:S04]  /*0b80*/  UIADD3 UR8, UPT, UPT, -UR8, 0x100000, URZ ;  /* 0x0010000008087890 */ /* 0x000fc8000fffe1ff */
[----:B------:R-:W-:Y:S02]  /*0b90*/  USHF.L.U32 UR9, UR8, 0xb, URZ ;  /* 0x0000000b08097899 */ /* 0x000fe400080006ff */
[----:B------:R-:W-:Y:S02]  /*0ba0*/  USHF.L.U32 UR8, UR8, 0x1, URZ ;  /* 0x0000000108087899 */ /* 0x000fe400080006ff */
[----:B-1----:R-:W-:Y:S02]  /*0bb0*/  ULEA UR6, UR6, UR5, 0x18 ;  /* 0x0000000506067291 */ /* 0x002fe4000f8ec0ff */
[----:B------:R-:W-:-:S04]  /*0bc0*/  UIADD3 UR4, UPT, UPT, -UR4, 0x100000, URZ ;  /* 0x0010000004047890 */ /* 0x000fc8000fffe1ff */
[----:B------:R-:W-:Y:S02]  /*0bd0*/  USHF.L.U32 UR5, UR4, 0xb, URZ ;  /* 0x0000000b04057899 */ /* 0x000fe400080006ff */
[----:B------:R-:W-:Y:S01]  /*0be0*/  USHF.L.U32 UR4, UR4, 0x1, URZ ;  /* 0x0000000104047899 */ /* 0x000fe200080006ff */
[----:B------:R-:W1:Y:S03]  /*0bf0*/  FENCE.VIEW.ASYNC.S ;  /* 0x00000000000073c6 */ /* 0x000e660000000000 */
[----:B-1----:R2:W1:Y:S08]  /*0c00*/  SYNCS.EXCH.64 URZ, [UR6+0x160], UR8 ;  /* 0x0001600806ff75b2 */ /* 0x0024700008000100 */
[----:B------:R2:W1:Y:S02]  /*0c10*/  SYNCS.EXCH.64 URZ, [UR6+0x168], UR4 ;  /* 0x0001680406ff75b2 */ /* 0x0004640008000100 */
[----:B--2---:R-:W-:Y:S01]  /*0c20*/  NOP ;  /* 0x0000000000007918 */ /* 0x004fe20000000000 */
.L_x_13:
[----:B------:R-:W2:Y:S01]  /*0c30*/  SHFL.IDX PT, R2, R56, RZ, 0x1f ;  /* 0x00001fff38027589 */ /* 0x000ea200000e0000 */
[----:B------:R-:W1:Y:S01]  /*0c40*/  S2UR UR24, SR_CTAID.X ;  /* 0x00000000001879c3 */ /* 0x000e620000002500 */
[----:B------:R-:W-:-:S07]  /*0c50*/  NOP ;  /* 0x0000000000007918 */ /* 0x000fce0000000000 */
[----:B------:R-:W1:Y:S01]  /*0c60*/  S2UR UR20, SR_CTAID.Y ;  /* 0x00000000001479c3 */ /* 0x000e620000002600 */
[----:B--2---:R-:W-:-:S13]  /*0c70*/  ISETP.NE.AND P0, PT, R2, 0x5, PT ;  /* 0x000000050200780c */ /* 0x004fda0003f05270 */
[----:B-1----:R-:W-:Y:S05]  /*0c80*/  @P0 BRA `(.L_x_14) ;  /* 0x0000000000480947 */ /* 0x002fea0003800000 */
        /* <DEDUP_REMOVED lines=13> */
[----:B-1----:R1:W2:Y:S01]  /*0d60*/  SYNCS.EXCH.64 URZ, [UR4+0x170], UR8 ;  /* 0x0001700804ff75b2 */ /* 0x0022a20008000100 */
[----:B------:R1:W1:Y:S01]  /*0d70*/  SYNCS.EXCH.64 URZ, [UR4+0x180], UR6 ;  /* 0x0001800604ff75b2 */ /* 0x0002620008000100 */
[----:B------:R1:W1:Y:S01]  /*0d80*/  SYNCS.EXCH.64 URZ, [UR4+0x178], UR8 ;  /* 0x0001780804ff75b2 */ /* 0x0002620008000100 */
[----:B------:R1:W1:Y:S01]  /*0d90*/  SYNCS.EXCH.64 URZ, [UR4+0x188], UR6 ;  /* 0x0001880604ff75b2 */ /* 0x0002620008000100 */
[----:B------:R-:W-:Y:S01]  /*0da0*/  NOP ;  /* 0x0000000000007918 */ /* 0x000fe20000000000 */
.L_x_14:
[----:B------:R-:W-:-:S05]  /*0db0*/  CS2R.32 R49, SR_CgaSize ;  /* 0x0000000000317805 */ /* 0x000fca0000008a00 */
[----:B------:R-:W-:-:S05]  /*0dc0*/  IMAD R49, R49, -0xa0, RZ ;  /* 0xffffff6031317824 */ /* 0x000fca00078e02ff */
[----:B------:R-:W-:-:S14]  /*0dd0*/  R2UR UR5, R49 ;  /* 0x00000000310572ca */ /* 0x000fdc00000e0000 */
[----:B------:R-:W3:Y:S01]  /*0de0*/  LDCU UR5, c[0x0][UR5+0x2b0] ;  /* 0x00005600050577ac */ /* 0x000ee20008000800 */
[----:B------:R-:W-:Y:S02]  /*0df0*/  I2FP.F32.U32 R49, UR24 ;  /* 0x0000001800317c45 */ /* 0x000fe40008201000 */
[----:B------:R-:W-:-:S05]  /*0e00*/  CS2R.32 R3, SR_CgaSize ;  /* 0x0000000000037805 */ /* 0x000fca0000008a00 */
[----:B------:R-:W-:-:S06]  /*0e10*/  IMAD R3, R3, -0xa0, RZ ;  /* 0xffffff6003037824 */ /* 0x000fcc00078e02ff */
[----:B------:R-:W4:Y:S01]  /*0e20*/  LDC R3, c[0x0][R3+0x2a0] ;  /* 0x0000a80003037b82 */ /* 0x000f220000000800 */
[----:B------:R-:W-:Y:S02]  /*0e30*/  I2FP.F32.U32 R48, UR20 ;  /* 0x0000001400307c45 */ /* 0x000fe40008201000 */
[----:B------:R-:W-:-:S05]  /*0e40*/  CS2R.32 R2, SR_CgaSize ;  /* 0x0000000000027805 */ /* 0x000fca0000008a00 */
[----:B------:R-:W-:-:S05]  /*0e50*/  IMAD R2, R2, -0xa0, RZ ;  /* 0xffffff6002027824 */ /* 0x000fca00078e02ff */
[----:B-1----:R-:W-:-:S14]  /*0e60*/  R2UR UR4, R2 ;  /* 0x00000000020472ca */ /* 0x002fdc00000e0000 */
[----:B------:R-:W1:Y:S01]  /*0e70*/  LDCU UR4, c[0x0][UR4+0x2b4] ;  /* 0x00005680040477ac */ /* 0x000e620008000800 */
[----:B------:R-:W-:Y:S01]  /*0e80*/  NOP ;  /* 0x0000000000007918 */ /* 0x000fe20000000000 */
[----:B------:R-:W2:Y:S01]  /*0e90*/  LDCU UR19, c[0x0][0xb24] ;  /* 0x00016480ff1377ac */ /* 0x000ea20008000800 */
[----:B------:R-:W-:-:S05]  /*0ea0*/  CS2R.32 R2, SR_CgaSize ;  /* 0x0000000000027805 */ /* 0x000fca0000008a00 */
[----:B------:R-:W-:-:S06]  /*0eb0*/  IMAD R2, R2, -0xa0, RZ ;  /* 0xffffff6002027824 */ /* 0x000fcc00078e02ff */
[----:B------:R-:W4:Y:S01]  /*0ec0*/  LDC R2, c[0x0][R2+0x2a4] ;  /* 0x0000a90002027b82 */ /* 0x000f220000000800 */
[----:B---3--:R-:W-:-:S07]  /*0ed0*/  FMUL R49, R49, UR5 ;  /* 0x0000000531317c20 */ /* 0x008fce0008400000 */
[----:B------:R-:W3:Y:S01]  /*0ee0*/  S2UR UR49, SR_CTAID.Z ;  /* 0x00000000003179c3 */ /* 0x000ee20000002700 */
[----:B-1----:R-:W-:Y:S01]  /*0ef0*/  FMUL R48, R48, UR4 ;  /* 0x0000000430307c20 */ /* 0x002fe20008400000 */
[----:B------:R-:W1:Y:S01]  /*0f00*/  F2I.U32.TRUNC.NTZ R49, R49 ;  /* 0x0000003100317305 */ /* 0x000e62000020f000 */
[----:B--2---:R-:W-:-:S07]  /*0f10*/  UISETP.GE.AND UP0, UPT, UR19, 0x1, UPT ;  /* 0x000000011300788c */ /* 0x004fce000bf06270 */
[----:B------:R-:W2:Y:S01]  /*0f20*/  F2I.U32.TRUNC.NTZ R48, R48 ;  /* 0x0000003000307305 */ /* 0x000ea2000020f000 */
[----:B-1----:R-:W-:-:S05]  /*0f30*/  IADD3 R49, PT, PT, -R49, RZ, RZ ;  /* 0x000000ff31317210 */ /* 0x002fca0007ffe1ff */
[----:B----4-:R-:W-:Y:S01]  /*0f40*/  IMAD R49, R3, R49, UR24 ;  /* 0x0000001803317e24 */ /* 0x010fe2000f8e0231 */
[----:B--2---:R-:W-:-:S05]  /*0f50*/  IADD3 R48, PT, PT, -R48, RZ, RZ ;  /* 0x000000ff30307210 */ /* 0x004fca0007ffe1ff */
[----:B------:R-:W-:Y:S01]  /*0f60*/  IMAD R48, R2, R48, UR20 ;  /* 0x0000001402307e24 */ /* 0x000fe2000f8e0230 */
[----:B------:R-:W-:Y:S06]  /*0f70*/  BAR.SYNC.DEFER_BLOCKING 0x0 ;  /* 0x0000000000007b1d */ /* 0x000fec0000010000 */
[----:B---3--:R-:W-:Y:S05]  /*0f80*/  BRA.U !UP0, `(.L_x_15) ;  /* 0x0000000108d47547 */ /* 0x008fea000b800000 */
[----:B------:R-:W1:Y:S01]  /*0f90*/  LDCU.128 UR28, c[0x0][0xb10] ;  /* 0x00016200ff1c77ac */ /* 0x000e620008000c00 */
[----:B------:R-:W2:Y:S01]  /*0fa0*/  LDCU UR6, c[0x0][0x370] ;  /* 0x00006e00ff0677ac */ /* 0x000ea20008000800 */
[----:B------:R-:W3:Y:S01]  /*0fb0*/  LDCU UR4, c[0x0][0x374] ;  /* 0x00006e80ff0477ac */ /* 0x000ee20008000800 */
[----:B------:R-:W4:Y:S01]  /*0fc0*/  LDCU UR21, c[0x0][0xb0c] ;  /* 0x00016180ff1577ac */ /* 0x000f220008000800 */
[----:B------:R-:W4:Y:S01]  /*0fd0*/  LDCU UR5, c[0x0][0xb20] ;  /* 0x00016400ff0577ac */ /* 0x000f220008000800 */
[----:B------:R-:W4:Y:S01]  /*0fe0*/  LDCU.64 UR16, c[0x0][0xb28] ;  /* 0x00016500ff1077ac */ /* 0x000f220008000a00 */
[----:B-1----:R-:W-:Y:S02]  /*0ff0*/  UISETP.NE.AND UP0, UPT, UR30, 0x1, UPT ;  /* 0x000000011e00788c */ /* 0x002fe4000bf05270 */
[----:B---3--:R-:W-:Y:S02]  /*1000*/  UIMAD.WIDE.U32 UR8, UR4, UR31, URZ ;  /* 0x0000001f040872a5 */ /* 0x008fe4000f8e00ff */
[----:B--2---:R-:W-:-:S02]  /*1010*/  UIMAD.WIDE.U32 UR10, UR6, UR28, URZ ;  /* 0x0000001c060a72a5 */ /* 0x004fc4000f8e00ff */
[----:B----4-:R-:W-:Y:S02]  /*1020*/  UISETP.NE.AND UP2, UPT, UR21, 0x1, UPT ;  /* 0x000000011500788c */ /* 0x010fe4000bf45270 */
[----:B------:R-:W-:Y:S01]  /*1030*/  UISETP.NE.AND UP4, UPT, UR19, 0x1, UPT ;  /* 0x000000011300788c */ /* 0x000fe2000bf85270 */
[----:B------:R-:W-:Y:S02]  /*1040*/  UMOV UR8, UR9 ;  /* 0x0000000900087c82 */ /* 0x000fe40008000000 */
[----:B------:R-:W-:Y:S01]  /*1050*/  UMOV UR10, UR11 ;  /* 0x0000000b000a7c82 */ /* 0x000fe20008000000 */
[----:B------:R-:W-:Y:S02]  /*1060*/  @UP0 USHF.R.U32.HI UR4, URZ, UR5, UR8 ;  /* 0x00000005ff040299 */ /* 0x000fe40008011608 */
[----:B------:R-:W-:Y:S02]  /*1070*/  UIMAD.WIDE.U32 UR12, UR20, UR31, URZ ;  /* 0x0000001f140c72a5 */ /* 0x000fe4000f8e00ff */
[----:B------:R-:W-:-:S02]  /*1080*/  UIMAD.WIDE.U32 UR8, UR4, UR16, URZ ;  /* 0x00000010040872a5 */ /* 0x000fc4000f8e00ff */
[----:B------:R-:W-:Y:S02]  /*1090*/  @UP2 USHF.R.U32.HI UR6, URZ, UR29, UR10 ;  /* 0x0000001dff062299 */ /* 0x000fe4000801160a */
[----:B------:R-:W-:Y:S02]  /*10a0*/  UIMAD.WIDE.U32 UR14, UR24, UR28, URZ ;  /* 0x0000001c180e72a5 */ /* 0x000fe4000f8e00ff */
[----:B------:R-:W-:Y:S01]  /*10b0*/  UIMAD.WIDE.U32 UR10, UR6, UR16, URZ ;  /* 0x00000010060a72a5 */ /* 0x000fe2000f8e00ff */
[----:B------:R-:W-:Y:S01]  /*10c0*/  UMOV UR12, UR13 ;  /* 0x0000000d000c7c82 */ /* 0x000fe20008000000 */
[----:B------:R-:W-:Y:S01]  /*10d0*/  UMOV UR8, UR9 ;  /* 0x0000000900087c82 */ /* 0x000fe20008000000 */
[----:B------:R-:W-:Y:S02]  /*10e0*/  USHF.R.U32.HI UR12, URZ, UR5, UR12 ;  /* 0x00000005ff0c7299 */ /* 0x000fe4000801160c */
[----:B------:R-:W-:Y:S01]  /*10f0*/  @UP4 USHF.R.U32.HI UR4, URZ, UR17, UR8 ;  /* 0x00000011ff044299 */ /* 0x000fe20008011608 */
[----:B------:R-:W-:Y:S01]  /*1100*/  UMOV UR14, UR15 ;  /* 0x0000000f000e7c82 */ /* 0x000fe20008000000 */
[----:B------:R-:W-:Y:S01]  /*1110*/  UMOV UR10, UR11 ;  /* 0x0000000b000a7c82 */ /* 0x000fe20008000000 */
[----:B------:R-:W-:-:S02]  /*1120*/  USHF.R.U32.HI UR14, URZ, UR29, UR14 ;  /* 0x0000001dff0e7299 */ /* 0x000fc4000801160e */
[----:B------:R-:W-:Y:S02]  /*1130*/  USEL UR5, UR20, UR12, !UP0 ;  /* 0x0000000c14057287 */ /* 0x000fe4000c000000 */
[----:B------:R-:W-:Y:S02]  /*1140*/  @UP4 USHF.R.U32.HI UR6, URZ, UR17, UR10 ;  /* 0x00000011ff064299 */ /* 0x000fe4000801160a */
[----:B------:R-:W-:Y:S02]  /*1150*/  UIMAD UR7, UR4, UR19, URZ ;  /* 0x00000013040772a4 */ /* 0x000fe4000f8e02ff */
[----:B------:R-:W-:Y:S02]  /*1160*/  USEL UR4, UR24, UR14, !UP2 ;  /* 0x0000000e18047287 */ /* 0x000fe4000d000000 */
[----:B------:R-:W-:Y:S02]  /*1170*/  UIMAD UR10, UR6, UR19, URZ ;  /* 0x00000013060a72a4 */ /* 0x000fe4000f8e02ff */
[----:B------:R-:W-:-:S02]  /*1180*/  UISETP.GE.AND UP0, UPT, UR5, UR7, UPT ;  /* 0x000000070500728c */ /* 0x000fc4000bf06270 */
[----:B------:R-:W-:Y:S02]  /*1190*/  UIMAD.WIDE.U32 UR8, UR5, UR16, URZ ;  /* 0x00000010050872a5 */ /* 0x000fe4000f8e00ff */
[----:B------:R-:W-:Y:S02]  /*11a0*/  UISETP.GE.OR UP0, UPT, UR4, UR10, UP0 ;  /* 0x0000000a0400728c */ /* 0x000fe40008706670 */
[----:B------:R-:W-:Y:S02]  /*11b0*/  UIMAD.WIDE.U32 UR10, UR4, UR16, URZ ;  /* 0x00000010040a72a5 */ /* 0x000fe4000f8e00ff */
[----:B------:R-:W-:Y:S01]  /*11c0*/  UIADD3 UR10, UPT, UPT, -UR4, URZ, URZ ;  /* 0x000000ff040a7290 */ /* 0x000fe2000fffe1ff */
[----:B------:R-:W-:Y:S01]  /*11d0*/  UMOV UR8, UR9 ;  /* 0x0000000900087c82 */ /* 0x000fe20008000000 */
[----:B------:R-:W-:Y:S02]  /*11e0*/  UIADD3 UR9, UPT, UPT, -UR5, URZ, URZ ;  /* 0x000000ff05097290 */ /* 0x000fe4000fffe1ff */
[----:B------:R-:W-:-:S03]  /*11f0*/  USHF.R.U32.HI UR8, URZ, UR17, UR8 ;  /* 0x00000011ff087299 */ /* 0x000fc60008011608 */
[----:B------:R-:W-:Y:S01]  /*1200*/  @!UP0 UMOV UR7, UR11 ;  /* 0x0000000b00078c82 */ /* 0x000fe20008000000 */
[----:B------:R-:W-:Y:S02]  /*1210*/  UIMAD UR20, UR30, UR9, UR20 ;  /* 0x000000091e1472a4 */ /* 0x000fe4000f8e0214 */
[----:B------:R-:W-:Y:S02]  /*1220*/  USEL UR8, UR5, UR8, !UP4 ;  /* 0x0000000805087287 */ /* 0x000fe4000e000000 */
[----:B------:R-:W-:Y:S02]  /*1230*/  @!UP0 USHF.R.U32.HI UR7, URZ, UR17, UR7 ;  /* 0x00000011ff078299 */ /* 0x000fe40008011607 */
[----:B------:R-:W-:Y:S02]  /*1240*/  UIADD3 UR9, UPT, UPT, -UR8, URZ, URZ ;  /* 0x000000ff08097290 */ /* 0x000fe4000fffe1ff */
[----:B------:R-:W-:Y:S02]  /*1250*/  @!UP0 USEL UR7, UR4, UR7, !UP4 ;  /* 0x0000000704078287 */ /* 0x000fe4000e000000 */
[----:B------:R-:W-:-:S02]  /*1260*/  UIMAD UR9, UR19, UR9, UR5 ;  /* 0x00000009130972a4 */ /* 0x000fc4000f8e0205 */
[----:B------:R-:W-:Y:S02]  /*1270*/  @!UP0 UIADD3 UR8, UPT, UPT, UR8, -UR7, URZ ;  /* 0x8000000708088290 */ /* 0x000fe4000fffe0ff */
[----:B------:R-:W-:Y:S02]  /*1280*/  @!UP0 UIMAD UR7, UR9, UR6, UR7 ;  /* 0x00000006090782a4 */ /* 0x000fe4000f8e0207 */
[----:B------:R-:W-:Y:S02]  /*1290*/  @!UP0 UIMAD UR5, UR8, UR19, UR4 ;  /* 0x00000013080582a4 */ /* 0x000fe4000f8e0204 */
[----:B------:R-:W-:Y:S02]  /*12a0*/  UIMAD UR6, UR21, UR10, UR24 ;  /* 0x0000000a150672a4 */ /* 0x000fe4000f8e0218 */
[----:B------:R-:W-:Y:S01]  /*12b0*/  UIMAD UR20, UR5, UR30, UR20 ;  /* 0x0000001e051472a4 */ /* 0x000fe2000f8e0214 */
[----:B------:R-:W-:Y:S02]  /*12c0*/  @!UP0 UMOV UR4, UR7 ;  /* 0x0000000700048c82 */ /* 0x000fe40008000000 */
[----:B------:R-:W-:-:S12]  /*12d0*/  UIMAD UR24, UR4, UR21, UR6 ;  /* 0x00000015041872a4 */ /* 0x000fd8000f8e0206 */
.L_x_15:
[----:B------:R-:W1:Y:S02]  /*12e0*/  LDCU UR4, c[0x0][0xb30] ;  /* 0x00016600ff0477ac */ /* 0x000e640008000800 */
[----:B-1----:R-:W-:-:S09]  /*12f0*/  UISETP.NE.AND UP0, UPT, UR4, 0x1, UPT ;  /* 0x000000010400788c */ /* 0x002fd2000bf05270 */
[----:B------:R-:W-:Y:S05]  /*1300*/  BRA.U UP0, `(.L_x_16) ;  /* 0x0000000100447547 */ /* 0x000fea000b800000 */
[----:B------:R-:W1:Y:S01]  /*1310*/  LDCU.128 UR8, c[0x0][0xb10] ;  /* 0x00016200ff0877ac */ /* 0x000e620008000c00 */
[----:B------:R-:W2:Y:S01]  /*1320*/  LDCU UR12, c[0x0][0xb0c] ;  /* 0x00016180ff0c77ac */ /* 0x000ea20008000800 */
[----:B------:R-:W3:Y:S01]  /*1330*/  LDCU UR13, c[0x0][0xb20] ;  /* 0x00016400ff0d77ac */ /* 0x000ee20008000800 */
[----:B-1----:R-:W-:Y:S02]  /*1340*/  UIMAD.WIDE.U32 UR6, UR24, UR8, URZ ;  /* 0x00000008180672a5 */ /* 0x002fe4000f8e00ff */
[----:B------:R-:W-:Y:S02]  /*1350*/  UIMAD.WIDE.U32 UR4, UR20, UR11, URZ ;  /* 0x0000000b140472a5 */ /* 0x000fe4000f8e00ff */
[----:B--2---:R-:W-:Y:S02]  /*1360*/  UISETP.NE.AND UP2, UPT, UR12, 0x1, UPT ;  /* 0x000000010c00788c */ /* 0x004fe4000bf45270 */
[----:B------:R-:W-:Y:S01]  /*1370*/  UISETP.NE.AND UP0, UPT, UR10, 0x1, UPT ;  /* 0x000000010a00788c */ /* 0x000fe2000bf05270 */
[----:B------:R-:W-:-:S02]  /*1380*/  UMOV UR6, UR7 ;  /* 0x0000000700067c82 */ /* 0x000fc40008000000 */
[----:B------:R-:W-:Y:S01]  /*1390*/  UMOV UR4, UR5 ;  /* 0x0000000500047c82 */ /* 0x000fe20008000000 */
[----:B------:R-:W-:Y:S02]  /*13a0*/  USHF.R.U32.HI UR6, URZ, UR9, UR6 ;  /* 0x00000009ff067299 */ /* 0x000fe40008011606 */
[----:B---3--:R-:W-:Y:S02]  /*13b0*/  USHF.R.U32.HI UR4, URZ, UR13, UR4 ;  /* 0x0000000dff047299 */ /* 0x008fe40008011604 */
[----:B------:R-:W-:Y:S02]  /*13c0*/  USEL UR5, UR24, UR6, !UP2 ;  /* 0x0000000618057287 */ /* 0x000fe4000d000000 */
[----:B------:R-:W-:-:S04]  /*13d0*/  USEL UR4, UR20, UR4, !UP0 ;  /* 0x0000000414047287 */ /* 0x000fc8000c000000 */
[----:B------:R-:W-:Y:S02]  /*13e0*/  UIADD3 UR6, UPT, UPT, UR5, -UR4, URZ ;  /* 0x8000000405067290 */ /* 0x000fe4000fffe0ff */
[----:B------:R-:W-:Y:S02]  /*13f0*/  UIADD3 UR4, UPT, UPT, -UR5, UR4, URZ ;  /* 0x0000000405047290 */ /* 0x000fe4000fffe1ff */
[----:B------:R-:W-:Y:S02]  /*1400*/  UIMAD UR20, UR6, UR10, UR20 ;  /* 0x0000000a061472a4 */ /* 0x000fe4000f8e0214 */
[----:B------:R-:W-:-:S12]  /*1410*/  UIMAD UR24, UR4, UR12, UR24 ;  /* 0x0000000c041872a4 */ /* 0x000fd8000f8e0218 */
.L_x_16:
[----:B------:R-:W-:Y:S01]  /*1420*/  BAR.SYNC.DEFER_BLOCKING 0x0 ;  /* 0x0000000000007b1d */ /* 0x000fe20000010000 */
[----:B------:R-:W-:Y:S01]  /*1430*/  UISETP.NE.AND UP0, UPT, UR18, 0x2, UPT ;  /* 0x000000021200788c */ /* 0x000fe2000bf05270 */
[----:B------:R-:W-:Y:S02]  /*1440*/  ISETP.NE.OR P3, PT, R0, 0x2, !P3 ;  /* 0x000000020000780c */ /* 0x000fe40005f65670 */
[----:B------:R-:W-:Y:S02]  /*1450*/  LOP3.LUT R0, R54, 0x1f, RZ, 0xc0, !PT ;  /* 0x0000001f36007812 */ /* 0x000fe400078ec0ff */
[----:B------:R-:W1:Y:S04]  /*1460*/  LDCU UR39, c[0x0][0xb24] ;  /* 0x00016480ff2777ac */ /* 0x000e680008000800 */
[----:B------:R-:W-:Y:S05]  /*1470*/  BRA.U UP0, `(.L_x_17) ;  /* 0x0000002100887547 */ /* 0x000fea000b800000 */
[----:B------:R-:W2:Y:S01]  /*1480*/  LDCU UR7, c[0x0][0x390] ;  /* 0x00007200ff0777ac */ /* 0x000ea20008000800 */
[----:B------:R-:W-:Y:S01]  /*1490*/  PLOP3.LUT P1, PT, PT, PT, UP3, 0x80, 0x8 ;  /* 0x000000000008781c */ /* 0x000fe20003f2f038 */
[----:B------:R-:W-:Y:S01]  /*14a0*/  IMAD.MOV.U32 R2, RZ, RZ, RZ ;  /* 0x000000ffff027224 */ /* 0x000fe200078e00ff */
[----:B------:R-:W-:Y:S01]  /*14b0*/  ISETP.EQ.OR P2, PT, R0, RZ, P3 ;  /* 0x000000ff0000720c */ /* 0x000fe20001f42670 */
[----:B------:R-:W3:Y:S01]  /*14c0*/  LDCU UR6, c[0x0][0x5c0] ;  /* 0x0000b800ff0677ac */ /* 0x000ee20008000800 */
[----:B------:R-:W-:Y:S01]  /*14d0*/  PLOP3.LUT P1, PT, P1, PT, PT, 0x8, 0x80 ;  /* 0x000000000080781c */ /* 0x000fe20000f2e170 */
[----:B------:R-:W4:Y:S01]  /*14e0*/  LDCU UR54, c[0x0][0x370] ;  /* 0x00006e00ff3677ac */ /* 0x000f220008000800 */
[----:B------:R-:W1:Y:S01]  /*14f0*/  LDCU.64 UR46, c[0x0][0x348] ;  /* 0x00006900ff2e77ac */ /* 0x000e620008000a00 */
[----:B------:R-:W1:Y:S01]  /*1500*/  LDCU UR53, c[0x0][0x374] ;  /* 0x00006e80ff3577ac */ /* 0x000e620008000800 */
[----:B--2---:R-:W-:Y:S02]  /*1510*/  UIADD3 UR5, UPT, UPT, UR7, 0x1f, URZ ;  /* 0x0000001f07057890 */ /* 0x004fe4000fffe0ff */
[----:B---3--:R-:W-:-:S02]  /*1520*/  UIADD3 UR6, UPT, UPT, UR6, 0x7f, URZ ;  /* 0x0000007f06067890 */ /* 0x008fc4000fffe0ff */
[----:B------:R-:W-:Y:S02]  /*1530*/  USHF.R.S32.HI UR4, URZ, 0x1f, UR5 ;  /* 0x0000001fff047899 */ /* 0x000fe40008011405 */
[----:B------:R-:W-:Y:S02]  /*1540*/  UIADD3 UR58, UPT, UPT, UR7, 0x3e, URZ ;  /* 0x0000003e073a7890 */ /* 0x000fe4000fffe0ff */
[----:B------:R-:W-:Y:S02]  /*1550*/  ULEA.HI UR4, UR4, UR5, URZ, 0x5 ;  /* 0x0000000504047291 */ /* 0x000fe4000f8f28ff */
[----:B------:R-:W-:Y:S02]  /*1560*/  UIADD3 UR5, UPT, UPT, UR7, -0x1, URZ ;  /* 0xffffffff07057890 */ /* 0x000fe4000fffe0ff */
[----:B------:R-:W-:Y:S02]  /*1570*/  USHF.R.S32.HI UR56, URZ, 0x5, UR4 ;  /* 0x00000005ff387899 */ /* 0x000fe40008011404 */
[----:B------:R-:W-:-:S02]  /*1580*/  UISETP.GE.U32.AND UP1, UPT, UR5, -0x3f, UPT ;  /* 0xffffffc10500788c */ /* 0x000fc4000bf26070 */
[----:B------:R-:W-:Y:S02]  /*1590*/  UISETP.LT.U32.AND UP0, UPT, UR56, 0x11, UPT ;  /* 0x000000113800788c */ /* 0x000fe4000bf01070 */
[----:B------:R-:W-:Y:S02]  /*15a0*/  USHF.R.S32.HI UR4, URZ, 0x1f, UR6 ;  /* 0x0000001fff047899 */ /* 0x000fe40008011406 */
[----:B------:R-:W-:Y:S02]  /*15b0*/  USEL UR55, UR56, 0x11, UP0 ;  /* 0x0000001138377887 */ /* 0x000fe40008000000 */
[----:B------:R-:W-:Y:S02]  /*15c0*/  ULEA.HI UR4, UR4, UR6, URZ, 0x7 ;  /* 0x0000000604047291 */ /* 0x000fe4000f8f38ff */
[----:B------:R-:W-:Y:S02]  /*15d0*/  UIADD3 UR44, UPT, UPT, UR55, -0x1, URZ ;  /* 0xffffffff372c7890 */ /* 0x000fe4000fffe0ff */
[----:B------:R-:W-:-:S02]  /*15e0*/  @UP1 UIADD3 UR44, UPT, UPT, UR55, URZ, URZ ;  /* 0x000000ff372c1290 */ /* 0x000fc4000fffe0ff */
[----:B------:R-:W-:Y:S02]  /*15f0*/  USHF.R.S32.HI UR52, URZ, 0x7, UR4 ;  /* 0x00000007ff347899 */ /* 0x000fe40008011404 */
[----:B------:R-:W-:Y:S02]  /*1600*/  UIADD3 UR57, UPT, UPT, UR56, -UR55, URZ ;  /* 0x8000003738397290 */ /* 0x000fe4000fffe0ff */
[----:B------:R-:W-:Y:S01]  /*1610*/  UIADD3 UR44, UPT, UPT, UR44, 0x1, URZ ;  /* 0x000000012c2c7890 */ /* 0x000fe2000fffe0ff */
[----:B------:R-:W-:Y:S01]  /*1620*/  UMOV UR30, 0x1 ;  /* 0x00000001001e7882 */ /* 0x000fe20000000000 */
[----:B-1--4-:R-:W-:-:S10]  /*1630*/  UMOV UR38, URZ ;  /* 0x000000ff00267c82 */ /* 0x012fd40008000000 */
.L_x_33:
[----:B------:R-:W-:Y:S01]  /*1640*/  IMAD.U32 R4, RZ, RZ, UR52 ;  /* 0x00000034ff047e24 */ /* 0x000fe2000f8e00ff */
[----:B------:R-:W1:Y:S04]  /*1650*/  LDCU UR51, c[0x0][0x5c4] ;  /* 0x0000b880ff3377ac */ /* 0x000e680008000800 */
[-C--:B------:R-:W-:Y:S01]  /*1660*/  IABS R0, R4.reuse ;  /* 0x0000000400007213 */ /* 0x080fe20000000000 */
[----:B------:R-:W-:Y:S01]  /*1670*/  UMOV UR31, 0x400 ;  /* 0x00000400001f7882 */ /* 0x000fe20000000000 */
[----:B------:R-:W-:Y:S01]  /*1680*/  IABS R4, R4 ;  /* 0x0000000400047213 */ /* 0x000fe20000000000 */
[----:B------:R-:W-:Y:S01]  /*1690*/  USHF.L.U32 UR42, UR24, 0x6, URZ ;  /* 0x00000006182a7899 */ /* 0x000fe200080006ff */
[----:B------:R-:W-:Y:S01]  /*16a0*/  R2UR UR6, R0 ;  /* 0x00000000000672ca */ /* 0x000fe200000e0000 */
[----:B------:R-:W-:Y:S01]  /*16b0*/  UMOV UR15, URZ ;  /* 0x000000ff000f7c82 */ /* 0x000fe20008000000 */
[----:B-1----:R-:W-:-:S11]  /*16c0*/  IMAD.U32 R3, RZ, RZ, UR51 ;  /* 0x00000033ff037e24 */ /* 0x002fd6000f8e00ff */
[----:B------:R-:W1:Y:S08]  /*16d0*/  I2F.RP R0, UR6 ;  /* 0x0000000600007d06 */ /* 0x000e700008209400 */
[----:B-1----:R-:W1:Y:S02]  /*16e0*/  MUFU.RCP R0, R0 ;  /* 0x0000000000007308 */ /* 0x002e640000001000 */
[----:B-1----:R-:W-:-:S06]  /*16f0*/  VIADD R0, R0, 0xffffffe ;  /* 0x0ffffffe00007836 */ /* 0x002fcc0000000000 */
[----:B------:R-:W1:Y:S02]  /*1700*/  F2I.FTZ.U32.TRUNC.NTZ R0, R0 ;  /* 0x0000000000007305 */ /* 0x000e64000021f000 */
[----:B-1----:R-:W-:Y:S02]  /*1710*/  R2UR UR5, R0 ;  /* 0x00000000000572ca */ /* 0x002fe400000e0000 */
[----:B------:R-:W-:Y:S01]  /*1720*/  IABS R0, R3 ;  /* 0x0000000300007213 */ /* 0x000fe20000000000 */
[----:B------:R-:W-:-:S03]  /*1730*/  IMAD.U32 R3, RZ, RZ, UR20 ;  /* 0x00000014ff037e24 */ /* 0x000fc6000f8e00ff */
[----:B------:R-:W-:Y:S01]  /*1740*/  R2UR UR8, R0 ;  /* 0x00000000000872ca */ /* 0x000fe200000e0000 */
[----:B------:R-:W-:Y:S01]  /*1750*/  IMAD.MOV R0, RZ, RZ, -R4 ;  /* 0x000000ffff007224 */ /* 0x000fe200078e0a04 */
[----:B------:R-:W-:-:S04]  /*1760*/  IABS R3, R3 ;  /* 0x0000000300037213 */ /* 0x000fc80000000000 */
[----:B------:R-:W-:Y:S01]  /*1770*/  R2UR UR9, R3 ;  /* 0x00000000030972ca */ /* 0x000fe200000e0000 */
[----:B------:R-:W-:-:S04]  /*1780*/  UIADD3 UR4, UPT, UPT, URZ, -UR5, URZ ;  /* 0x80000005ff047290 */ /* 0x000fc8000fffe0ff */
[----:B------:R-:W-:Y:S02]  /*1790*/  UIMAD UR7, UR4, UR6, URZ ;  /* 0x00000006040772a4 */ /* 0x000fe4000f8e02ff */
[----:B------:R-:W1:Y:S01]  /*17a0*/  I2F.RP R3, UR8 ;  /* 0x0000000800037d06 */ /* 0x000e620008209400 */
[----:B------:R-:W-:Y:S02]  /*17b0*/  UMOV UR4, URZ ;  /* 0x000000ff00047c82 */ /* 0x000fe40008000000 */
[----:B------:R-:W-:Y:S02]  /*17c0*/  UIMAD.WIDE.U32 UR4, UR5, UR7, UR4 ;  /* 0x00000007050472a5 */ /* 0x000fe4000f8e0004 */
[----:B------:R-:W-:-:S05]  /*17d0*/  R2UR UR7, R0 ;  /* 0x00000000000772ca */ /* 0x000fca00000e0000 */
[----:B------:R-:W-:Y:S02]  /*17e0*/  UMOV UR4, UR5 ;  /* 0x0000000500047c82 */ /* 0x000fe40008000000 */
[----:B------:R-:W-:Y:S01]  /*17f0*/  UIMAD.WIDE.U32 UR4, UR4, UR9, URZ ;  /* 0x00000009040472a5 */ /* 0x000fe2000f8e00ff */
[----:B-1----:R-:W1:Y:S06]  /*1800*/  MUFU.RCP R0, R3 ;  /* 0x0000000300007308 */ /* 0x002e6c0000001000 */
[----:B------:R-:W-:Y:S02]  /*1810*/  UMOV UR4, UR5 ;  /* 0x0000000500047c82 */ /* 0x000fe40008000000 */
[----:B------:R-:W-:Y:S01]  /*1820*/  UIMAD UR5, UR4, UR7, UR9 ;  /* 0x00000007040572a4 */ /* 0x000fe2000f8e0209 */
[----:B------:R-:W2:Y:S03]  /*1830*/  S2UR UR7, SR_CgaCtaId ;  /* 0x00000000000779c3 */ /* 0x000ea60000008800 */
[----:B------:R-:W-:Y:S01]  /*1840*/  UISETP.GT.U32.AND UP0, UPT, UR6, UR5, UPT ;  /* 0x000000050600728c */ /* 0x000fe2000bf04070 */
[----:B-1----:R-:W-:-:S02]  /*1850*/  VIADD R0, R0, 0xffffffe ;  /* 0x0ffffffe00007836 */ /* 0x002fc40000000000 */
[----:B------:R-:W-:-:S08]  /*1860*/  IMAD.U32 R3, RZ, RZ, UR30 ;  /* 0x0000001eff037e24 */ /* 0x000fd0000f8e00ff */
[----:B------:R-:W-:Y:S01]  /*1870*/  @!UP0 UIADD3 UR5, UPT, UPT, UR5, -UR6, URZ ;  /* 0x8000000605058290 */ /* 0x000fe2000fffe0ff */
[----:B------:R-:W1:Y:S01]  /*1880*/  F2I.FTZ.U32.TRUNC.NTZ R0, R0 ;  /* 0x0000000000007305 */ /* 0x000e62000021f000 */
[----:B------:R-:W-:Y:S01]  /*1890*/  @!UP0 UIADD3 UR4, UPT, UPT, UR4, 0x1, URZ ;  /* 0x0000000104048890 */ /* 0x000fe2000fffe0ff */
[----:B------:R-:W-:Y:S01]  /*18a0*/  SHF.L.U32 R3, R3, 0x1f, RZ ;  /* 0x0000001f03037819 */ /* 0x000fe200000006ff */
[----:B------:R-:W-:Y:S02]  /*18b0*/  UISETP.GE.U32.AND UP1, UPT, UR5, UR6, UPT ;  /* 0x000000060500728c */ /* 0x000fe4000bf26070 */
[----:B------:R-:W-:Y:S02]  /*18c0*/  ULOP3.LUT UR5, UR20, UR52, URZ, 0x3c, !UPT ;  /* 0x0000003414057292 */ /* 0x000fe4000f8e3cff */
[----:B--2---:R-:W-:Y:S02]  /*18d0*/  ULEA UR31, UR7, UR31, 0x18 ;  /* 0x0000001f071f7291 */ /* 0x004fe4000f8ec0ff */
[----:B------:R-:W-:-:S02]  /*18e0*/  UISETP.GE.AND UP0, UPT, UR5, URZ, UPT ;  /* 0x000000ff0500728c */ /* 0x000fc4000bf06270 */
[----:B------:R-:W-:-:S03]  /*18f0*/  ULEA UR7, UR38, UR31, 0x3 ;  /* 0x0000001f26077291 */ /* 0x000fc6000f8e18ff */
[----:B------:R-:W-:Y:S01]  /*1900*/  @UP1 UIADD3 UR4, UPT, UPT, UR4, 0x1, URZ ;  /* 0x0000000104041890 */ /* 0x000fe2000fffe0ff */
[----:B-1----:R-:W-:Y:S01]  /*1910*/  R2UR UR5, R0 ;  /* 0x00000000000572ca */ /* 0x002fe200000e0000 */
[----:B------:R-:W-:-:S05]  /*1920*/  UISETP.NE.AND UP1, UPT, UR52, URZ, UPT ;  /* 0x000000ff3400728c */ /* 0x000fca000bf25270 */
[----:B------:R-:W-:Y:S01]  /*1930*/  UMOV UR6, UR4 ;  /* 0x0000000400067c82 */ /* 0x000fe20008000000 */
[----:B------:R1:W2:Y:S01]  /*1940*/  SYNCS.PHASECHK.TRANS64.TRYWAIT P0, [UR7+0x88], R3 ;  /* 0x00008803ff0075a7 */ /* 0x0002a20008001107 */
[----:B------:R-:W-:-:S04]  /*1950*/  @!UP0 UIADD3 UR6, UPT, UPT, -UR6, URZ, URZ ;  /* 0x000000ff06068290 */ /* 0x000fc8000fffe1ff */
[----:B------:R-:W-:Y:S02]  /*1960*/  @!UP1 ULOP3.LUT UR6, URZ, UR52, URZ, 0x33, !UPT ;  /* 0x00000034ff069292 */ /* 0x000fe4000f8e33ff */
[----:B------:R-:W-:-:S04]  /*1970*/  UIADD3 UR4, UPT, UPT, URZ, -UR5, URZ ;  /* 0x80000005ff047290 */ /* 0x000fc8000fffe0ff */
[----:B------:R-:W-:Y:S01]  /*1980*/  IMAD.U32 R0, RZ, RZ, UR6 ;  /* 0x00000006ff007e24 */ /* 0x000fe2000f8e00ff */
[----:B------:R-:W-:-:S03]  /*1990*/  UIMAD UR7, UR4, UR8, URZ ;  /* 0x00000008040772a4 */ /* 0x000fc6000f8e02ff */
[----:B------:R-:W-:Y:S01]  /*19a0*/  UMOV UR4, URZ ;  /* 0x000000ff00047c82 */ /* 0x000fe20008000000 */
[----:B------:R-:W-:Y:S01]  /*19b0*/  IABS R0, R0 ;  /* 0x0000000000007213 */ /* 0x000fe20000000000 */
[----:B------:R-:W-:-:S03]  /*19c0*/  UIMAD.WIDE.U32 UR4, UR5, UR7, UR4 ;  /* 0x00000007050472a5 */ /* 0x000fc6000f8e0004 */
[----:B------:R-:W-:-:S04]  /*19d0*/  R2UR UR9, R0 ;  /* 0x00000000000972ca */ /* 0x000fc800000e0000 */
[----:B------:R-:W-:-:S09]  /*19e0*/  UMOV UR4, UR5 ;  /* 0x0000000500047c82 */ /* 0x000fd20008000000 */
[----:B------:R-:W-:-:S07]  /*19f0*/  UIMAD.WIDE.U32 UR4, UR4, UR9, URZ ;  /* 0x00000009040472a5 */ /* 0x000fce000f8e00ff */
[----:B------:R-:W-:Y:S02]  /*1a00*/  UMOV UR4, UR5 ;  /* 0x0000000500047c82 */ /* 0x000fe40008000000 */
[----:B------:R-:W-:-:S04]  /*1a10*/  UIADD3 UR5, UPT, UPT, -UR4, URZ, URZ ;  /* 0x000000ff04057290 */ /* 0x000fc8000fffe1ff */
[----:B------:R-:W-:-:S04]  /*1a20*/  UIMAD UR5, UR8, UR5, UR9 ;  /* 0x00000005080572a4 */ /* 0x000fc8000f8e0209 */
[----:B------:R-:W-:-:S11]  /*1a30*/  UISETP.GT.U32.AND UP0, UPT, UR8, UR5, UPT ;  /* 0x000000050800728c */ /* 0x000fd6000bf04070 */
[----:B------:R-:W-:Y:S02]  /*1a40*/  @!UP0 UIADD3 UR5, UPT, UPT, UR5, -UR8, URZ ;  /* 0x8000000805058290 */ /* 0x000fe4000fffe0ff */
[----:B------:R-:W-:Y:S02]  /*1a50*/  @!UP0 UIADD3 UR4, UPT, UPT, UR4, 0x1, URZ ;  /* 0x0000000104048890 */ /* 0x000fe4000fffe0ff */
[----:B------:R-:W-:Y:S02]  /*1a60*/  UISETP.GE.U32.AND UP1, UPT, UR5, UR8, UPT ;  /* 0x000000080500728c */ /* 0x000fe4000bf26070 */
[----:B------:R-:W-:-:S04]  /*1a70*/  ULOP3.LUT UR5, UR6, UR51, URZ, 0x3c, !UPT ;  /* 0x0000003306057292 */ /* 0x000fc8000f8e3cff */
[----:B------:R-:W-:-:S05]  /*1a80*/  UISETP.GE.AND UP0, UPT, UR5, URZ, UPT ;  /* 0x000000ff0500728c */ /* 0x000fca000bf06270 */
[----:B------:R-:W-:Y:S02]  /*1a90*/  @UP1 UIADD3 UR4, UPT, UPT, UR4, 0x1, URZ ;  /* 0x0000000104041890 */ /* 0x000fe4000fffe0ff */
[----:B------:R-:W-:-:S05]  /*1aa0*/  UISETP.NE.AND UP1, UPT, UR51, URZ, UPT ;  /* 0x000000ff3300728c */ /* 0x000fca000bf25270 */
[----:B------:R-:W-:Y:S01]  /*1ab0*/  UMOV UR37, UR4 ;  /* 0x0000000400257c82 */ /* 0x000fe20008000000 */
[----:B------:R-:W-:Y:S02]  /*1ac0*/  UIADD3 UR4, UPT, UPT, -UR6, URZ, URZ ;  /* 0x000000ff06047290 */ /* 0x000fe4000fffe1ff */
[----:B------:R-:W-:Y:S02]  /*1ad0*/  @!UP0 UIADD3 UR37, UPT, UPT, -UR37, URZ, URZ ;  /* 0x000000ff25258290 */ /* 0x000fe4000fffe1ff */
[----:B------:R-:W-:Y:S02]  /*1ae0*/  UISETP.GE.U32.AND UP0, UPT, UR58, 0x3f, UPT ;  /* 0x0000003f3a00788c */ /* 0x000fe4000bf06070 */
[----:B------:R-:W-:Y:S02]  /*1af0*/  @!UP1 ULOP3.LUT UR37, URZ, UR51, URZ, 0x33, !UPT ;  /* 0x00000033ff259292 */ /* 0x000fe4000f8e33ff */
[----:B------:R-:W-:Y:S02]  /*1b00*/  UIMAD UR4, UR52, UR4, UR20 ;  /* 0x00000004340472a4 */ /* 0x000fe4000f8e0214 */
[----:B------:R-:W-:-:S02]  /*1b10*/  UIADD3 UR5, UPT, UPT, -UR37, URZ, URZ ;  /* 0x000000ff25057290 */ /* 0x000fc4000fffe1ff */
[----:B------:R-:W-:Y:S02]  /*1b20*/  USHF.L.U32 UR18, UR4, 0x7, URZ ;  /* 0x0000000704127899 */ /* 0x000fe400080006ff */
[----:B------:R-:W-:Y:S01]  /*1b30*/  UIMAD UR51, UR51, UR5, UR6 ;  /* 0x00000005333372a4 */ /* 0x000fe2000f8e0206 */
[----:B-12---:R-:W-:Y:S11]  /*1b40*/  BRA.U !UP0, `(.L_x_18) ;  /* 0x0000000508387547 */ /* 0x006ff6000b800000 */
[----:B------:R-:W1:Y:S01]  /*1b50*/  LDCU.64 UR8, c[0x0][0x5b0] ;  /* 0x0000b600ff0877ac */ /* 0x000e620008000a00 */
[----:B------:R-:W1:Y:S01]  /*1b60*/  LDCU.64 UR34, c[0x0][0x5d8] ;  /* 0x0000bb00ff2277ac */ /* 0x000e620008000a00 */
[----:B------:R-:W2:Y:S01]  /*1b70*/  LDCU UR25, c[0x0][0x598] ;  /* 0x0000b300ff1977ac */ /* 0x000ea20008000800 */
[----:B------:R-:W3:Y:S01]  /*1b80*/  LDCU UR24, c[0x0][0x58c] ;  /* 0x0000b180ff1877ac */ /* 0x000ee20008000800 */
[----:B------:R-:W4:Y:S01]  /*1b90*/  LDCU UR27, c[0x0][0x59c] ;  /* 0x0000b380ff1b77ac */ /* 0x000f220008000800 */
[----:B------:R-:W2:Y:S01]  /*1ba0*/  LDCU UR26, c[0x0][0x5a0] ;  /* 0x0000b400ff1a77ac */ /* 0x000ea20008000800 */
[----:B------:R-:W2:Y:S01]  /*1bb0*/  LDCU.64 UR22, c[0x0][0x590] ;  /* 0x0000b200ff1677ac */ /* 0x000ea20008000a00 */
[----:B------:R-:W2:Y:S01]  /*1bc0*/  LDCU.64 UR6, c[0x0][0x5b8] ;  /* 0x0000b700ff0677ac */ /* 0x000ea20008000a00 */
[----:B------:R-:W2:Y:S01]  /*1bd0*/  LDCU.64 UR4, c[0x0][0x5d0] ;  /* 0x0000ba00ff0477ac */ /* 0x000ea20008000a00 */
[----:B-1----:R-:W-:Y:S02]  /*1be0*/  UIMAD UR36, UR51, UR8, UR34 ;  /* 0x00000008332472a4 */ /* 0x002fe4000f8e0222 */
[----:B------:R-:W-:-:S02]  /*1bf0*/  UIMAD UR35, UR37, UR9, UR35 ;  /* 0x00000009252372a4 */ /* 0x000fc4000f8e0223 */
[----:B------:R-:W-:Y:S01]  /*1c00*/  UIADD3 UR10, UPT, UPT, UR18, 0x40, URZ ;  /* 0x00000040120a7890 */ /* 0x000fe2000fffe0ff */
[----:B------:R-:W-:Y:S01]  /*1c10*/  UMOV UR14, URZ ;  /* 0x000000ff000e7c82 */ /* 0x000fe20008000000 */
[----:B---34-:R-:W-:-:S10]  /*1c20*/  UMOV UR11, UR38 ;  /* 0x00000026000b7c82 */ /* 0x018fd40008000000 */
.L_x_23:
[----:B---3--:R-:W-:Y:S01]  /*1c30*/  @!P3 MOV R3, 0x3000 ;  /* 0x000030000003b802 */ /* 0x008fe20000000f00 */
[----:B------:R-:W-:Y:S01]  /*1c40*/  ULEA UR41, UR11, UR31, 0x3 ;  /* 0x0000001f0b297291 */ /* 0x000fe2000f8e18ff */
[----:B----4-:R-:W-:Y:S11]  /*1c50*/  @P0 BRA `(.L_x_19) ;  /* 0x0000000000100947 */ /* 0x010ff60003800000 */
[----:B------:R-:W-:Y:S04]  /*1c60*/  MOV R4, UR30 ;  /* 0x0000001e00047c02 */ /* 0x000fe80008000f00 */
[----:B------:R-:W-:Y:S04]  /*1c70*/  SHF.L.U32 R4, R4, 0x1f, RZ ;  /* 0x0000001f04047819 */ /* 0x000fe800000006ff */
[----:B------:R-:W1:Y:S02]  /*1c80*/  SYNCS.PHASECHK.TRANS64.TRYWAIT P0, [UR41+0x88], R4 ;  /* 0x00008804ff0075a7 */ /* 0x000e640008001129 */
[----:B-1----:R-:W-:Y:S05]  /*1c90*/  @!P0 BRA `(.L_x_20) ;  /* 0x0000007800688947 */ /* 0x002fea0003800000 */
.L_x_19:
[----:B------:R3:W-:Y:S01]  /*1ca0*/  @!P3 SYNCS.ARRIVE.TRANS64 RZ, [UR41], R3 ;  /* 0x00000003ffffb9a7 */ /* 0x0007e20008000029 */
[----:B------:R-:W-:Y:S04]  /*1cb0*/  BSSY.RECONVERGENT B0, `(.L_x_21) ;  /* 0x0000003000007945 */ /* 0x000fe80003800200 */
[----:B------:R-:W-:Y:S05]  /*1cc0*/  @P2 BRA `(.L_x_22) ;  /* 0x0000000000042947 */ /* 0x000fea0003800000 */
[----:B--2---:R-:W-:Y:S05]  /*1cd0*/  BPT.TRAP 0x1 ;  /* 0x000000040000795c */ /* 0x004fea0000300000 */
.L_x_22:
[----:B--2---:R-:W-:Y:S05]  /*1ce0*/  BSYNC.RECONVERGENT B0 ;  /* 0x0000000000007941 */ /* 0x004fea0003800200 */
.L_x_21:
[----:B------:R-:W-:Y:S02]  /*1cf0*/  UIADD3 UR8, UPT, UPT, UR11, 0x1, URZ ;  /* 0x000000010b087890 */ /* 0x000fe4000fffe0ff */
[----:B------:R-:W-:Y:S02]  /*1d00*/  USHF.L.U32 UR43, UR14, 0x5, URZ ;  /* 0x000000050e2b7899 */ /* 0x000fe400080006ff */
[----:B------:R-:W-:Y:S02]  /*1d10*/  UISETP.NE.AND UP0, UPT, UR8, 0x11, UPT ;  /* 0x000000110800788c */ /* 0x000fe4000bf05270 */
[----:B------:R-:W-:Y:S02]  /*1d20*/  UISETP.NE.AND UP2, UPT, UR25, 0x1, UPT ;  /* 0x000000011900788c */ /* 0x000fe4000bf45270 */
[----:B------:R-:W-:Y:S02]  /*1d30*/  USEL UR9, URZ, 0x1, UP0 ;  /* 0x00000001ff097887 */ /* 0x000fe40008000000 */
[----:B------:R-:W-:Y:S02]  /*1d40*/  USEL UR38, UR8, URZ, UP0 ;  /* 0x000000ff08267287 */ /* 0x000fe40008000000 */
[----:B------:R-:W-:Y:S02]  /*1d50*/  ULOP3.LUT UR30, UR30, UR9, URZ, 0x3c, !UPT ;  /* 0x000000091e1e7292 */ /* 0x000fe4000f8e3cff */
[----:B------:R-:W-:Y:S02]  /*1d60*/  ULEA UR8, UR38, UR31, 0x3 ;  /* 0x0000001f26087291 */ /* 0x000fe4000f8e18ff */
[----:B------:R-:W-:Y:S02]  /*1d70*/  UISETP.NE.AND UP0, UPT, UR24, 0x1, UPT ;  /* 0x000000011800788c */ /* 0x000fe4000bf05270 */
[----:B------:R-:W-:Y:S01]  /*1d80*/  UIADD3 UR32, UP1, UPT, UR46, 0x80, URZ ;  /* 0x000000802e207890 */ /* 0x000fe2000ff3e0ff */
[----:B-1----:R-:W-:Y:S01]  /*1d90*/  MOV R0, UR30 ;  /* 0x0000001e00007c02 */ /* 0x002fe20008000f00 */
[----:B------:R-:W-:Y:S02]  /*1da0*/  ULEA UR40, UR11, UR31, 0xc ;  /* 0x0000001f0b287291 */ /* 0x000fe4000f8e60ff */
[----:B------:R-:W-:Y:S01]  /*1db0*/  ULEA UR15, UR11, UR31, 0xd ;  /* 0x0000001f0b0f7291 */ /* 0x000fe2000f8e68ff */
[----:B------:R-:W-:Y:S01]  /*1dc0*/  SHF.L.U32 R0, R0, 0x1f, RZ ;  /* 0x0000001f00007819 */ /* 0x000fe200000006ff */
[----:B------:R-:W-:Y:S02]  /*1dd0*/  UIADD3.X UR33, UPT, UPT, URZ, UR47, URZ, UP1, !UPT ;  /* 0x0000002fff217290 */ /* 0x000fe40008ffe4ff */
[----:B------:R-:W-:Y:S01]  /*1de0*/  UIADD3 UR40, UPT, UPT, UR40, 0x4400, URZ ;  /* 0x0000440028287890 */ /* 0x000fe2000fffe0ff */
[----:B------:R1:W4:Y:S01]  /*1df0*/  SYNCS.PHASECHK.TRANS64.TRYWAIT P0, [UR8+0x88], R0 ;  /* 0x00008800ff0075a7 */ /* 0x0003220008001108 */
[----:B------:R-:W-:Y:S02]  /*1e00*/  UIMAD.WIDE.U32 UR8, UR43, UR22, URZ ;  /* 0x000000162b0872a5 */ /* 0x000fe4000f8e00ff */
[----:B------:R-:W-:Y:S02]  /*1e10*/  UPRMT UR34, UR36, 0x40, UR35 ;  /* 0x0000004024227896 */ /* 0x000fe40008000023 */
[----:B------:R-:W-:Y:S02]  /*1e20*/  UIADD3 UR16, UPT, UPT, UR15, 0x15400, URZ ;  /* 0x000154000f107890 */ /* 0x000fe4000fffe0ff */
[----:B------:R-:W-:Y:S01]  /*1e30*/  UIADD3 UR14, UPT, UPT, UR14, 0x1, URZ ;  /* 0x000000010e0e7890 */ /* 0x000fe2000fffe0ff */
[----:B------:R-:W-:Y:S01]  /*1e40*/  UMOV UR48, 0x0 ;  /* 0x0000000000307882 */ /* 0x000fe20000000000 */
[----:B------:R-:W-:Y:S01]  /*1e50*/  UMOV UR49, 0x10000000 ;  /* 0x1000000000317882 */ /* 0x000fe20000000000 */
[----:B------:R-:W-:Y:S01]  /*1e60*/  UMOV UR17, UR41 ;  /* 0x0000002900117c82 */ /* 0x000fe20008000000 */
[----:B------:R-:W-:Y:S01]  /*1e70*/  UTMALDG.2D [UR40], [UR32], desc[UR48] ;  /* 0x00003028200075b4 */ /* 0x000fe20008009000 */
[----:B------:R-:W-:Y:S01]  /*1e80*/  UMOV UR8, UR9 ;  /* 0x0000000900087c82 */ /* 0x000fe20008000000 */
[----:B------:R-:W-:Y:S01]  /*1e90*/  UMOV UR9, UR41 ;  /* 0x0000002900097c82 */ /* 0x000fe20008000000 */
[----:B------:R-:W-:Y:S04]  /*1ea0*/  USHF.R.U32.HI UR8, URZ, UR23, UR8 ;  /* 0x00000017ff087299 */ /* 0x000fe80008011608 */
[----:B------:R-:W-:Y:S02]  /*1eb0*/  USEL UR8, UR43, UR8, !UP0 ;  /* 0x000000082b087287 */ /* 0x000fe4000c000000 */
[----:B------:R-:W-:Y:S02]  /*1ec0*/  UIADD3 UR28, UP0, UPT, UR46, 0x180, URZ ;  /* 0x000001802e1c7890 */ /* 0x000fe4000ff1e0ff */
[----:B------:R-:W-:Y:S02]  /*1ed0*/  UIMAD.WIDE.U32 UR12, UR8, UR27, URZ ;  /* 0x0000001b080c72a5 */ /* 0x000fe4000f8e00ff */
[----:B------:R-:W-:Y:S02]  /*1ee0*/  UIADD3.X UR29, UPT, UPT, URZ, UR47, URZ, UP0, !UPT ;  /* 0x0000002fff1d7290 */ /* 0x000fe400087fe4ff */
[----:B------:R-:W-:Y:S03]  /*1ef0*/  UISETP.NE.AND UP0, UPT, UR14, UR44, UPT ;  /* 0x0000002c0e00728c */ /* 0x000fe6000bf05270 */
[----:B------:R-:W-:Y:S02]  /*1f00*/  UMOV UR12, UR13 ;  /* 0x0000000d000c7c82 */ /* 0x000fe40008000000 */
[----:B------:R-:W-:Y:S04]  /*1f10*/  USHF.R.U32.HI UR12, URZ, UR26, UR12 ;  /* 0x0000001aff0c7299 */ /* 0x000fe8000801160c */
[----:B------:R-:W-:Y:S02]  /*1f20*/  USEL UR21, UR8, UR12, !UP2 ;  /* 0x0000000c08157287 */ /* 0x000fe4000d000000 */
[----:B------:R-:W-:Y:S02]  /*1f30*/  UIADD3 UR12, UPT, UPT, -UR8, URZ, URZ ;  /* 0x000000ff080c7290 */ /* 0x000fe4000fffe1ff */
[----:B------:R-:W-:Y:S02]  /*1f40*/  UIADD3 UR11, UPT, UPT, -UR21, URZ, URZ ;  /* 0x000000ff150b7290 */ /* 0x000fe4000fffe1ff */
[----:B------:R-:W-:Y:S02]  /*1f50*/  UIMAD UR12, UR24, UR12, UR43 ;  /* 0x0000000c180c72a4 */ /* 0x000fe4000f8e022b */
[----:B------:R-:W-:Y:S02]  /*1f60*/  UIMAD UR8, UR25, UR11, UR8 ;  /* 0x0000000b190872a4 */ /* 0x000fe4000f8e0208 */
[----:B------:R-:W-:Y:S02]  /*1f70*/  UIMAD UR19, UR12, UR6, UR4 ;  /* 0x000000060c1372a4 */ /* 0x000fe4000f8e0204 */
[----:B------:R-:W-:Y:S02]  /*1f80*/  UIMAD UR20, UR8, UR7, UR5 ;  /* 0x00000007081472a4 */ /* 0x000fe4000f8e0205 */
[----:B------:R-:W-:Y:S02]  /*1f90*/  UIADD3 UR8, UPT, UPT, UR15, 0x16400, URZ ;  /* 0x000164000f087890 */ /* 0x000fe4000fffe0ff */
[----:B------:R-:W-:Y:S01]  /*1fa0*/  UPRMT UR15, UR34, 0x5410, URZ ;  /* 0x00005410220f7896 */ /* 0x000fe200080000ff */
[----:B------:R-:W-:Y:S01]  /*1fb0*/  UMOV UR11, UR19 ;  /* 0x00000013000b7c82 */ /* 0x000fe20008000000 */
[----:B------:R-:W-:Y:S01]  /*1fc0*/  UMOV UR13, UR21 ;  /* 0x00000015000d7c82 */ /* 0x000fe20008000000 */
[----:B------:R-:W-:Y:S06]  /*1fd0*/  UMOV UR12, UR20 ;  /* 0x00000014000c7c82 */ /* 0x000fec0008000000 */
[----:B------:R-:W-:Y:S01]  /*1fe0*/  UTMALDG.4D.IM2COL [UR16], [UR28], UR15 ;  /* 0x000000101c0073b4 */ /* 0x000fe2000805800f */
[----:B------:R2:W-:Y:S02]  /*1ff0*/  UTMALDG.4D.IM2COL [UR8], [UR28], UR15 ;  /* 0x000000081c0073b4 */ /* 0x0005e4000805800f */
[----:B--2---:R-:W-:Y:S01]  /*2000*/  UMOV UR15, UR44 ;  /* 0x0000002c000f7c82 */ /* 0x004fe20008000000 */
[----:B------:R-:W-:Y:S01]  /*2010*/  UMOV UR11, UR38 ;  /* 0x00000026000b7c82 */ /* 0x000fe20008000000 */
[----:B-1----:R-:W-:Y:S05]  /*2020*/  BRA.U UP0, `(.L_x_23) ;  /* 0xfffffffd00007547 */ /* 0x002fea000b83ffff */
.L_x_18:
[----:B------:R-:W-:Y:S01]  /*2030*/  ULEA UR4, UR38, UR31, 0x3 ;  /* 0x0000001f26047291 */ /* 0x000fe2000f8e18ff */
[----:B------:R-:W-:Y:S01]  /*2040*/  MOV R0, UR30 ;  /* 0x0000001e00007c02 */ /* 0x000fe20008000f00 */
[----:B------:R-:W-:Y:S01]  /*2050*/  @!P1 SYNCS.ARRIVE.TRANS64.A1T0 RZ, [UR31+0x158], RZ ;  /* 0x000158ffffff99a7 */ /* 0x000fe2000810001f */
[----:B------:R-:W-:Y:S02]  /*2060*/  UISETP.GT.AND UP0, UPT, UR56, UR55, UPT ;  /* 0x000000373800728c */ /* 0x000fe4000bf04270 */
[----:B------:R-:W-:-:S04]  /*2070*/  SHF.L.U32 R0, R0, 0x1f, RZ ;  /* 0x0000001f00007819 */ /* 0x000fc800000006ff */
[----:B----4-:R1:W2:Y:S03]  /*2080*/  SYNCS.PHASECHK.TRANS64.TRYWAIT P0, [UR4+0x88], R0 ;  /* 0x00008800ff0075a7 */ /* 0x0102a60008001104 */
[----:B------:R-:W-:Y:S05]  /*2090*/  BRA.U !UP0, `(.L_x_24) ;  /* 0x0000000508347547 */ /* 0x000fea000b800000 */
[----:B------:R-:W4:Y:S01]  /*20a0*/  LDCU.64 UR10, c[0x0][0x5b0] ;  /* 0x0000b600ff0a77ac */ /* 0x000f220008000a00 */
[----:B------:R-:W4:Y:S01]  /*20b0*/  LDCU.64 UR8, c[0x0][0x5d8] ;  /* 0x0000bb00ff0877ac */ /* 0x000f220008000a00 */
[----:B------:R-:W1:Y:S01]  /*20c0*/  LDCU UR24, c[0x0][0x598] ;  /* 0x0000b300ff1877ac */ /* 0x000e620008000800 */
[----:B------:R-:W1:Y:S01]  /*20d0*/  LDCU UR14, c[0x0][0x58c] ;  /* 0x0000b180ff0e77ac */ /* 0x000e620008000800 */
[----:B------:R-:W1:Y:S01]  /*20e0*/  LDCU UR26, c[0x0][0x59c] ;  /* 0x0000b380ff1a77ac */ /* 0x000e620008000800 */
[----:B------:R-:W1:Y:S01]  /*20f0*/  LDCU UR25, c[0x0][0x5a0] ;  /* 0x0000b400ff1977ac */ /* 0x000e620008000800 */
[----:B----4-:R-:W-:Y:S02]  /*2100*/  UIMAD UR41, UR51, UR10, UR8 ;  /* 0x0000000a332972a4 */ /* 0x010fe4000f8e0208 */
[----:B------:R-:W-:Y:S01]  /*2110*/  UIMAD UR40, UR37, UR11, UR9 ;  /* 0x0000000b252872a4 */ /* 0x000fe2000f8e0209 */
[----:B------:R-:W4:Y:S01]  /*2120*/  LDCU.64 UR22, c[0x0][0x590] ;  /* 0x0000b200ff1677ac */ /* 0x000f220008000a00 */
[----:B------:R-:W1:Y:S01]  /*2130*/  LDCU.64 UR6, c[0x0][0x5b8] ;  /* 0x0000b700ff0677ac */ /* 0x000e620008000a00 */
[----:B------:R-:W1:Y:S01]  /*2140*/  LDCU.64 UR4, c[0x0][0x5d0] ;  /* 0x0000ba00ff0477ac */ /* 0x000e620008000a00 */
[----:B------:R-:W-:-:S02]  /*2150*/  UIADD3 UR43, UPT, UPT, UR57, UR15, URZ ;  /* 0x0000000f392b7290 */ /* 0x000fc4000fffe0ff */
[----:B------:R-:W-:Y:S01]  /*2160*/  UIADD3 UR10, UPT, UPT, UR18, 0x40, URZ ;  /* 0x00000040120a7890 */ /* 0x000fe2000fffe0ff */
[----:B------:R-:W-:-:S11]  /*2170*/  UMOV UR11, UR38 ;  /* 0x00000026000b7c82 */ /* 0x000fd60008000000 */
.L_x_29:
[----:B--23--:R-:W-:Y:S01]  /*2180*/  @!P3 MOV R3, 0x3000 ;  /* 0x000030000003b802 */ /* 0x00cfe20000000f00 */
[----:B------:R-:W-:Y:S01]  /*2190*/  ULEA UR33, UR11, UR31, 0x3 ;  /* 0x0000001f0b217291 */ /* 0x000fe2000f8e18ff */
[----:B--2---:R-:W-:Y:S11]  /*21a0*/  @P0 BRA `(.L_x_25) ;  /* 0x0000000000100947 */ /* 0x004ff60003800000 */
[----:B------:R-:W-:Y:S04]  /*21b0*/  MOV R4, UR30 ;  /* 0x0000001e00047c02 */ /* 0x000fe80008000f00 */
[----:B------:R-:W-:Y:S04]  /*21c0*/  SHF.L.U32 R4, R4, 0x1f, RZ ;  /* 0x0000001f04047819 */ /* 0x000fe800000006ff */
[----:B------:R-:W2:Y:S02]  /*21d0*/  SYNCS.PHASECHK.TRANS64.TRYWAIT P0, [UR33+0x88], R4 ;  /* 0x00008804ff0075a7 */ /* 0x000ea40008001121 */
[----:B--2---:R-:W-:Y:S05]  /*21e0*/  @!P0 BRA `(.L_x_26) ;  /* 0x00000074002c8947 */ /* 0x004fea0003800000 */
.L_x_25:
[----:B------:R2:W-:Y:S01]  /*21f0*/  @!P3 SYNCS.ARRIVE.TRANS64 RZ, [UR33], R3 ;  /* 0x00000003ffffb9a7 */ /* 0x0005e20008000021 */
[----:B------:R-:W-:Y:S04]  /*2200*/  BSSY.RECONVERGENT B0, `(.L_x_27) ;  /* 0x0000003000007945 */ /* 0x000fe80003800200 */
[----:B------:R-:W-:Y:S05]  /*2210*/  @P2 BRA `(.L_x_28) ;  /* 0x0000000000042947 */ /* 0x000fea0003800000 */
[----:B-1--4-:R-:W-:Y:S05]  /*2220*/  BPT.TRAP 0x1 ;  /* 0x000000040000795c */ /* 0x012fea0000300000 */
.L_x_28:
[----:B-1--4-:R-:W-:Y:S05]  /*2230*/  BSYNC.RECONVERGENT B0 ;  /* 0x0000000000007941 */ /* 0x012fea0003800200 */
.L_x_27:
        /* <DEDUP_REMOVED lines=10> */
[----:B------:R-:W-:Y:S01]  /*22e0*/  MOV R0, UR30 ;  /* 0x0000001e00007c02 */ /* 0x000fe20008000f00 */
[----:B------:R-:W-:Y:S02]  /*22f0*/  ULEA UR32, UR11, UR31, 0xc ;  /* 0x0000001f0b207291 */ /* 0x000fe4000f8e60ff */
[----:B------:R-:W-:Y:S01]  /*2300*/  ULEA UR19, UR11, UR31, 0xd ;  /* 0x0000001f0b137291 */ /* 0x000fe2000f8e68ff */
[----:B------:R-:W-:Y:S01]  /*2310*/  SHF.L.U32 R0, R0, 0x1f, RZ ;  /* 0x0000001f00007819 */ /* 0x000fe200000006ff */
[----:B------:R-:W-:Y:S02]  /*2320*/  UIADD3.X UR37, UPT, UPT, URZ, UR47, URZ, UP1, !UPT ;  /* 0x0000002fff257290 */ /* 0x000fe40008ffe4ff */
[----:B------:R-:W-:Y:S01]  /*2330*/  UIADD3 UR32, UPT, UPT, UR32, 0x4400, URZ ;  /* 0x0000440020207890 */ /* 0x000fe2000fffe0ff */
[----:B------:R1:W3:Y:S01]  /*2340*/  SYNCS.PHASECHK.TRANS64.TRYWAIT P0, [UR8+0x88], R0 ;  /* 0x00008800ff0075a7 */ /* 0x0002e20008001108 */
[----:B------:R-:W-:Y:S02]  /*2350*/  UIMAD.WIDE.U32 UR8, UR35, UR22, URZ ;  /* 0x00000016230872a5 */ /* 0x000fe4000f8e00ff */
[----:B------:R-:W-:Y:S02]  /*2360*/  UPRMT UR27, UR41, 0x40, UR40 ;  /* 0x00000040291b7896 */ /* 0x000fe40008000028 */
[----:B------:R-:W-:Y:S02]  /*2370*/  USHF.R.U32.HI UR9, URZ, UR23, UR9 ;  /* 0x00000017ff097299 */ /* 0x000fe40008011609 */
[----:B------:R-:W-:Y:S02]  /*2380*/  UIADD3 UR16, UPT, UPT, UR19, 0x15400, URZ ;  /* 0x0001540013107890 */ /* 0x000fe4000fffe0ff */
[----:B------:R-:W-:Y:S02]  /*2390*/  USEL UR9, UR35, UR9, !UP0 ;  /* 0x0000000923097287 */ /* 0x000fe4000c000000 */
[----:B------:R-:W-:Y:S02]  /*23a0*/  UIADD3 UR28, UP0, UPT, UR46, 0x180, URZ ;  /* 0x000001802e1c7890 */ /* 0x000fe4000ff1e0ff */
[----:B------:R-:W-:Y:S02]  /*23b0*/  UIMAD.WIDE.U32 UR12, UR9, UR26, URZ ;  /* 0x0000001a090c72a5 */ /* 0x000fe4000f8e00ff */
[----:B------:R-:W-:Y:S02]  /*23c0*/  UIADD3 UR11, UPT, UPT, -UR9, URZ, URZ ;  /* 0x000000ff090b7290 */ /* 0x000fe4000fffe1ff */
[----:B------:R-:W-:Y:S02]  /*23d0*/  UIADD3.X UR29, UPT, UPT, URZ, UR47, URZ, UP0, !UPT ;  /* 0x0000002fff1d7290 */ /* 0x000fe400087fe4ff */
[----:B------:R-:W-:Y:S02]  /*23e0*/  UIMAD UR11, UR14, UR11, UR35 ;  /* 0x0000000b0e0b72a4 */ /* 0x000fe4000f8e0223 */
[----:B------:R-:W-:Y:S02]  /*23f0*/  UPRMT UR27, UR27, 0x5410, URZ ;  /* 0x000054101b1b7896 */ /* 0x000fe400080000ff */
[----:B------:R-:W-:Y:S01]  /*2400*/  UIADD3 UR15, UPT, UPT, UR15, 0x1, URZ ;  /* 0x000000010f0f7890 */ /* 0x000fe2000fffe0ff */
[----:B------:R-:W-:Y:S01]  /*2410*/  UMOV UR48, 0x0 ;  /* 0x0000000000307882 */ /* 0x000fe20000000000 */
[----:B------:R-:W-:Y:S02]  /*2420*/  UMOV UR49, 0x10000000 ;  /* 0x1000000000317882 */ /* 0x000fe40000000000 */
[----:B------:R-:W-:Y:S01]  /*2430*/  UISETP.NE.AND UP0, UPT, UR15, UR43, UPT ;  /* 0x0000002b0f00728c */ /* 0x000fe2000bf05270 */
[----:B------:R-:W-:Y:S01]  /*2440*/  UMOV UR8, UR13 ;  /* 0x0000000d00087c82 */ /* 0x000fe20008000000 */
[----:B------:R-:W-:Y:S01]  /*2450*/  UMOV UR34, UR42 ;  /* 0x0000002a00227c82 */ /* 0x000fe20008000000 */
[----:B------:R-:W-:Y:S01]  /*2460*/  USHF.R.U32.HI UR8, URZ, UR25, UR8 ;  /* 0x00000019ff087299 */ /* 0x000fe20008011608 */
[----:B------:R-:W-:Y:S01]  /*2470*/  UTMALDG.2D [UR32], [UR36], desc[UR48] ;  /* 0x00003020240075b4 */ /* 0x000fe20008009000 */
[----:B------:R-:W-:Y:S02]  /*2480*/  UMOV UR17, UR33 ;  /* 0x0000002100117c82 */ /* 0x000fe40008000000 */
[----:B------:R-:W-:Y:S04]  /*2490*/  USEL UR21, UR9, UR8, !UP2 ;  /* 0x0000000809157287 */ /* 0x000fe8000d000000 */
[----:B------:R-:W-:Y:S03]  /*24a0*/  UIADD3 UR8, UPT, UPT, -UR21, URZ, URZ ;  /* 0x000000ff15087290 */ /* 0x000fe6000fffe1ff */
[----:B------:R-:W-:Y:S01]  /*24b0*/  UMOV UR13, UR21 ;  /* 0x00000015000d7c82 */ /* 0x000fe20008000000 */
[----:B------:R-:W-:Y:S02]  /*24c0*/  UIMAD UR9, UR24, UR8, UR9 ;  /* 0x00000008180972a4 */ /* 0x000fe4000f8e0209 */
[----:B------:R-:W-:Y:S02]  /*24d0*/  UIADD3 UR8, UPT, UPT, UR19, 0x16400, URZ ;  /* 0x0001640013087890 */ /* 0x000fe4000fffe0ff */
[----:B------:R-:W-:Y:S02]  /*24e0*/  UIMAD UR19, UR11, UR6, UR4 ;  /* 0x000000060b1372a4 */ /* 0x000fe4000f8e0204 */
[----:B------:R-:W-:Y:S03]  /*24f0*/  UIMAD UR20, UR9, UR7, UR5 ;  /* 0x00000007091472a4 */ /* 0x000fe6000f8e0205 */
[----:B------:R-:W-:Y:S02]  /*2500*/  UMOV UR9, UR33 ;  /* 0x0000002100097c82 */ /* 0x000fe40008000000 */
[----:B------:R-:W-:Y:S02]  /*2510*/  UMOV UR11, UR19 ;  /* 0x00000013000b7c82 */ /* 0x000fe40008000000 */
[----:B------:R-:W-:Y:S02]  /*2520*/  UMOV UR12, UR20 ;  /* 0x00000014000c7c82 */ /* 0x000fe40008000000 */
[----:B------:R-:W-:Y:S01]  /*2530*/  UTMALDG.4D.IM2COL [UR16], [UR28], UR27 ;  /* 0x000000101c0073b4 */ /* 0x000fe2000805801b */
[----:B------:R4:W-:Y:S02]  /*2540*/  UTMALDG.4D.IM2COL [UR8], [UR28], UR27 ;  /* 0x000000081c0073b4 */ /* 0x0009e4000805801b */
[----:B----4-:R-:W-:Y:S01]  /*2550*/  UMOV UR11, UR38 ;  /* 0x00000026000b7c82 */ /* 0x010fe20008000000 */
[----:B-1----:R-:W-:Y:S05]  /*2560*/  BRA.U UP0, `(.L_x_29) ;  /* 0xfffffffd00047547 */ /* 0x002fea000b83ffff */
.L_x_24:
[----:B--23--:R-:W-:Y:S01]  /*2570*/  SHF.L.U32 R3, R2, 0x1f, RZ ;  /* 0x0000001f02037819 */ /* 0x00cfe200000006ff */
[----:B------:R-:W-:-:S03]  /*2580*/  NOP ;  /* 0x0000000000007918 */ /* 0x000fc60000000000 */
[----:B------:R-:W2:Y:S02]  /*2590*/  SYNCS.PHASECHK.TRANS64.TRYWAIT P0, [UR31+0x160], R3 ;  /* 0x00016003ff0075a7 */ /* 0x000ea4000800111f */
[----:B--2---:R-:W-:Y:S05]  /*25a0*/  @!P0 BRA `(.L_x_30) ;  /* 0x0000007000548947 */ /* 0x004fea0003800000 */
.L_x_140:
[----:B------:R-:W2:Y:S01]  /*25b0*/  LDS.128 R4, [UR31+0x1a0] ;  /* 0x0001a01fff047984 */ /* 0x000ea20008000c00 */
[----:B------:R-:W-:Y:S02]  /*25c0*/  UIADD3 UR4, UPT, UPT, UR31, 0x168, URZ ;  /* 0x000001681f047890 */ /* 0x000fe4000fffe0ff */
[----:B------:R-:W-:Y:S01]  /*25d0*/  UISETP.GE.AND UP0, UPT, UR39, 0x1, UPT ;  /* 0x000000012700788c */ /* 0x000fe2000bf06270 */
[----:B------:R-:W-:Y:S01]  /*25e0*/  @!PT LDS RZ, [RZ] ;  /* 0x00000000fffff984 */ /* 0x000fe20000000800 */
[----:B------:R-:W-:Y:S01]  /*25f0*/  @!PT LDS RZ, [RZ] ;  /* 0x00000000fffff984 */ /* 0x000fe20000000800 */
[----:B------:R-:W-:Y:S01]  /*2600*/  @!PT LDS RZ, [RZ] ;  /* 0x00000000fffff984 */ /* 0x000fe20000000800 */
[----:B------:R-:W-:Y:S01]  /*2610*/  @!PT LDS RZ, [RZ] ;  /* 0x00000000fffff984 */ /* 0x000fe20000000800 */
[----:B------:R3:W-:Y:S06]  /*2620*/  MEMBAR.ALL.CTA ;  /* 0x0000000000007992 */ /* 0x0007ec0000008000 */
[----:B---3--:R-:W3:Y:S01]  /*2630*/  FENCE.VIEW.ASYNC.S ;  /* 0x00000000000073c6 */ /* 0x008ee20000000000 */
[----:B------:R-:W-:-:S09]  /*2640*/  UPRMT UR4, URZ, 0x654, UR4 ;  /* 0x00000654ff047896 */ /* 0x000fd20008000004 */
[----:B---3--:R-:W-:Y:S01]  /*2650*/  SYNCS.ARRIVE.TRANS64.RED.A1T0 RZ, [UR4], RZ ;  /* 0x000000ffffff79a7 */ /* 0x008fe20008100404 */
[----:B--2---:R-:W-:-:S13]  /*2660*/  LOP3.LUT P0, RZ, R6, 0x1, RZ, 0xc0, !PT ;  /* 0x0000000106ff7812 */ /* 0x004fda000780c0ff */
[----:B------:R-:W-:Y:S01]  /*2670*/  VOTEU.ANY UP1, P0 ;  /* 0x0000000000ff7886 */ /* 0x000fe20000020100 */
[----:B------:R-:W-:-:S13]  /*2680*/  PLOP3.LUT P0, PT, PT, PT, UP1, 0x80, 0x8 ;  /* 0x000000000008781c */ /* 0x000fda0003f0f018 */
[----:B-1----:R-:W-:Y:S02]  /*2690*/  @P0 MOV R0, R4 ;  /* 0x0000000400000202 */ /* 0x002fe40000000f00 */
[----:B------:R-:W-:Y:S02]  /*26a0*/  @P0 LOP3.LUT R4, R5, 0xffff, RZ, 0xc0, !PT ;  /* 0x0000ffff05040812 */ /* 0x000fe400078ec0ff */
[----:B------:R-:W-:Y:S02]  /*26b0*/  @P0 R2UR UR6, R0 ;  /* 0x00000000000602ca */ /* 0x000fe400000e0000 */
[----:B------:R-:W-:-:S11]  /*26c0*/  @P0 R2UR UR5, R4 ;  /* 0x00000000040502ca */ /* 0x000fd600000e0000 */
[----:B------:R-:W-:Y:S02]  /*26d0*/  @UP1 UMOV UR50, UR6 ;  /* 0x0000000600321c82 */ /* 0x000fe40008000000 */
[----:B------:R-:W-:Y:S01]  /*26e0*/  @UP1 UMOV UR45, UR5 ;  /* 0x00000005002d1c82 */ /* 0x000fe20008000000 */
[----:B------:R-:W-:Y:S05]  /*26f0*/  BRA.U !UP0, `(.L_x_31) ;  /* 0x0000000108d47547 */ /* 0x000fea000b800000 */
[----:B------:R-:W1:Y:S01]  /*2700*/  LDCU.128 UR16, c[0x0][0xb10] ;  /* 0x00016200ff1077ac */ /* 0x000e620008000c00 */
[----:B------:R-:W2:Y:S01]  /*2710*/  LDCU UR21, c[0x0][0xb20] ;  /* 0x00016400ff1577ac */ /* 0x000ea20008000800 */
[----:B------:R-:W3:Y:S01]  /*2720*/  LDCU UR20, c[0x0][0xb0c] ;  /* 0x00016180ff1477ac */ /* 0x000ee20008000800 */
[----:B------:R-:W4:Y:S01]  /*2730*/  LDCU.64 UR14, c[0x0][0xb28] ;  /* 0x00016500ff0e77ac */ /* 0x000f220008000a00 */
[----:B------:R-:W-:Y:S02]  /*2740*/  UISETP.NE.AND UP3, UPT, UR39, 0x1, UPT ;  /* 0x000000012700788c */ /* 0x000fe4000bf65270 */
[----:B-1----:R-:W-:Y:S02]  /*2750*/  UIMAD.WIDE.U32 UR4, UR53, UR19, URZ ;  /* 0x00000013350472a5 */ /* 0x002fe4000f8e00ff */
[----:B------:R-:W-:Y:S02]  /*2760*/  UIMAD.WIDE.U32 UR6, UR54, UR16, URZ ;  /* 0x00000010360672a5 */ /* 0x000fe4000f8e00ff */
[----:B------:R-:W-:-:S02]  /*2770*/  UISETP.NE.AND UP0, UPT, UR18, 0x1, UPT ;  /* 0x000000011200788c */ /* 0x000fc4000bf05270 */
[----:B------:R-:W-:Y:S01]  /*2780*/  UIMAD.WIDE.U32 UR10, UR45, UR19, URZ ;  /* 0x000000132d0a72a5 */ /* 0x000fe2000f8e00ff */
[----:B------:R-:W-:Y:S01]  /*2790*/  UMOV UR4, UR5 ;  /* 0x0000000500047c82 */ /* 0x000fe20008000000 */
[----:B---3--:R-:W-:Y:S02]  /*27a0*/  UISETP.NE.AND UP2, UPT, UR20, 0x1, UPT ;  /* 0x000000011400788c */ /* 0x008fe4000bf45270 */
[----:B--2---:R-:W-:Y:S02]  /*27b0*/  USHF.R.U32.HI UR5, URZ, UR21, UR4 ;  /* 0x00000015ff057299 */ /* 0x004fe40008011604 */
[----:B------:R-:W-:Y:S01]  /*27c0*/  UIMAD.WIDE.U32 UR12, UR50, UR16, URZ ;  /* 0x00000010320c72a5 */ /* 0x000fe2000f8e00ff */
[----:B------:R-:W-:Y:S01]  /*27d0*/  UMOV UR4, UR7 ;  /* 0x0000000700047c82 */ /* 0x000fe20008000000 */
[----:B------:R-:W-:Y:S02]  /*27e0*/  USEL UR5, UR53, UR5, !UP0 ;  /* 0x0000000535057287 */ /* 0x000fe4000c000000 */
[----:B------:R-:W-:-:S02]  /*27f0*/  USHF.R.U32.HI UR4, URZ, UR17, UR4 ;  /* 0x00000011ff047299 */ /* 0x000fc40008011604 */
[----:B----4-:R-:W-:Y:S02]  /*2800*/  UIMAD.WIDE.U32 UR8, UR5, UR14, URZ ;  /* 0x0000000e050872a5 */ /* 0x010fe4000f8e00ff */
[----:B------:R-:W-:Y:S01]  /*2810*/  USEL UR6, UR54, UR4, !UP2 ;  /* 0x0000000436067287 */ /* 0x000fe2000d000000 */
[----:B------:R-:W-:Y:S02]  /*2820*/  UMOV UR12, UR13 ;  /* 0x0000000d000c7c82 */ /* 0x000fe40008000000 */
[----:B------:R-:W-:Y:S01]  /*2830*/  UMOV UR4, UR11 ;  /* 0x0000000b00047c82 */ /* 0x000fe20008000000 */
[----:B------:R-:W-:Y:S01]  /*2840*/  UIMAD.WIDE.U32 UR10, UR6, UR14, URZ ;  /* 0x0000000e060a72a5 */ /* 0x000fe2000f8e00ff */
[----:B------:R-:W-:Y:S01]  /*2850*/  UMOV UR8, UR9 ;  /* 0x0000000900087c82 */ /* 0x000fe20008000000 */
[----:B------:R-:W-:Y:S02]  /*2860*/  USHF.R.U32.HI UR4, URZ, UR21, UR4 ;  /* 0x00000015ff047299 */ /* 0x000fe40008011604 */
[----:B------:R-:W-:-:S03]  /*2870*/  @UP3 USHF.R.U32.HI UR5, URZ, UR15, UR8 ;  /* 0x0000000fff053299 */ /* 0x000fc60008011608 */
[----:B------:R-:W-:Y:S01]  /*2880*/  UMOV UR10, UR11 ;  /* 0x0000000b000a7c82 */ /* 0x000fe20008000000 */
[----:B------:R-:W-:Y:S02]  /*2890*/  USHF.R.U32.HI UR17, URZ, UR17, UR12 ;  /* 0x00000011ff117299 */ /* 0x000fe4000801160c */
[----:B------:R-:W-:Y:S02]  /*28a0*/  USEL UR4, UR45, UR4, !UP0 ;  /* 0x000000042d047287 */ /* 0x000fe4000c000000 */
[----:B------:R-:W-:Y:S02]  /*28b0*/  @UP3 USHF.R.U32.HI UR6, URZ, UR15, UR10 ;  /* 0x0000000fff063299 */ /* 0x000fe4000801160a */
[----:B------:R-:W-:Y:S02]  /*28c0*/  UIMAD UR7, UR39, UR5, URZ ;  /* 0x00000005270772a4 */ /* 0x000fe4000f8e02ff */
[----:B------:R-:W-:Y:S02]  /*28d0*/  USEL UR5, UR50, UR17, !UP2 ;  /* 0x0000001132057287 */ /* 0x000fe4000d000000 */
[----:B------:R-:W-:-:S02]  /*28e0*/  UIMAD UR10, UR39, UR6, URZ ;  /* 0x00000006270a72a4 */ /* 0x000fc4000f8e02ff */
[----:B------:R-:W-:Y:S02]  /*28f0*/  UISETP.GE.AND UP0, UPT, UR4, UR7, UPT ;  /* 0x000000070400728c */ /* 0x000fe4000bf06270 */
[----:B------:R-:W-:Y:S02]  /*2900*/  UIMAD.WIDE.U32 UR8, UR4, UR14, URZ ;  /* 0x0000000e040872a5 */ /* 0x000fe4000f8e00ff */
[----:B------:R-:W-:Y:S02]  /*2910*/  UISETP.GE.OR UP0, UPT, UR5, UR10, UP0 ;  /* 0x0000000a0500728c */ /* 0x000fe40008706670 */
[----:B------:R-:W-:-:S03]  /*2920*/  UIMAD.WIDE.U32 UR10, UR5, UR14, URZ ;  /* 0x0000000e050a72a5 */ /* 0x000fc6000f8e00ff */
[----:B------:R-:W-:Y:S01]  /*2930*/  UMOV UR7, UR9 ;  /* 0x0000000900077c82 */ /* 0x000fe20008000000 */
[----:B------:R-:W-:Y:S02]  /*2940*/  UIADD3 UR9, UPT, UPT, -UR4, URZ, URZ ;  /* 0x000000ff04097290 */ /* 0x000fe4000fffe1ff */
[----:B------:R-:W-:Y:S02]  /*2950*/  USHF.R.U32.HI UR7, URZ, UR15, UR7 ;  /* 0x0000000fff077299 */ /* 0x000fe40008011607 */
[----:B------:R-:W-:Y:S02]  /*2960*/  UIMAD UR10, UR18, UR9, UR45 ;  /* 0x00000009120a72a4 */ /* 0x000fe4000f8e022d */
[----:B------:R-:W-:Y:S01]  /*2970*/  USEL UR7, UR4, UR7, !UP3 ;  /* 0x0000000704077287 */ /* 0x000fe2000d800000 */
[----:B------:R-:W-:Y:S01]  /*2980*/  @!UP0 UMOV UR8, UR11 ;  /* 0x0000000b00088c82 */ /* 0x000fe20008000000 */
[----:B------:R-:W-:Y:S02]  /*2990*/  UIADD3 UR11, UPT, UPT, -UR5, URZ, URZ ;  /* 0x000000ff050b7290 */ /* 0x000fe4000fffe1ff */
[----:B------:R-:W-:-:S02]  /*29a0*/  @!UP0 USHF.R.U32.HI UR8, URZ, UR15, UR8 ;  /* 0x0000000fff088299 */ /* 0x000fc40008011608 */
[----:B------:R-:W-:Y:S02]  /*29b0*/  UIADD3 UR9, UPT, UPT, -UR7, URZ, URZ ;  /* 0x000000ff07097290 */ /* 0x000fe4000fffe1ff */
[----:B------:R-:W-:Y:S02]  /*29c0*/  @!UP0 USEL UR8, UR5, UR8, !UP3 ;  /* 0x0000000805088287 */ /* 0x000fe4000d800000 */
[----:B------:R-:W-:Y:S02]  /*29d0*/  UIMAD UR9, UR39, UR9, UR4 ;  /* 0x00000009270972a4 */ /* 0x000fe4000f8e0204 */
[----:B------:R-:W-:Y:S02]  /*29e0*/  @!UP0 UIADD3 UR7, UPT, UPT, UR7, -UR8, URZ ;  /* 0x8000000807078290 */ /* 0x000fe4000fffe0ff */
[----:B------:R-:W-:Y:S02]  /*29f0*/  @!UP0 UIMAD UR8, UR9, UR6, UR8 ;  /* 0x00000006090882a4 */ /* 0x000fe4000f8e0208 */
[----:B------:R-:W-:-:S02]  /*2a00*/  @!UP0 UIMAD UR4, UR39, UR7, UR5 ;  /* 0x00000007270482a4 */ /* 0x000fc4000f8e0205 */
[----:B------:R-:W-:Y:S02]  /*2a10*/  UIMAD UR6, UR20, UR11, UR50 ;  /* 0x0000000b140672a4 */ /* 0x000fe4000f8e0232 */
[----:B------:R-:W-:Y:S01]  /*2a20*/  UIMAD UR45, UR4, UR18, UR10 ;  /* 0x00000012042d72a4 */ /* 0x000fe2000f8e020a */
[----:B------:R-:W-:Y:S02]  /*2a30*/  @!UP0 UMOV UR5, UR8 ;  /* 0x0000000800058c82 */ /* 0x000fe40008000000 */
[----:B------:R-:W-:-:S12]  /*2a40*/  UIMAD UR50, UR5, UR20, UR6 ;  /* 0x00000014053272a4 */ /* 0x000fd8000f8e0206 */
.L_x_31:
        /* <DEDUP_REMOVED lines=20> */
.L_x_32:
[----:B------:R-:W-:Y:S02]  /*2b90*/  R2UR UR5, R49 ;  /* 0x00000000310572ca */ /* 0x000fe400000e0000 */
[----:B------:R-:W-:Y:S02]  /*2ba0*/  R2UR UR4, R48 ;  /* 0x00000000300472ca */ /* 0x000fe400000e0000 */
[----:B------:R-:W-:Y:S02]  /*2bb0*/  PLOP3.LUT P1, PT, PT, PT, PT, 0x80, 0x8 ;  /* 0x000000000008781c */ /* 0x000fe40003f2f070 */
[----:B------:R-:W-:-:S07]  /*2bc0*/  LOP3.LUT R2, R2, 0x1, RZ, 0x3c, !PT ;  /* 0x0000000102027812 */ /* 0x000fce00078e3cff */
[----:B------:R-:W-:Y:S02]  /*2bd0*/  UIADD3 UR24, UPT, UPT, UR50, UR5, URZ ;  /* 0x0000000532187290 */ /* 0x000fe4000fffe0ff */
[----:B------:R-:W-:Y:S01]  /*2be0*/  UIADD3 UR20, UPT, UPT, UR45, UR4, URZ ;  /* 0x000000042d147290 */ /* 0x000fe2000fffe0ff */
[----:B------:R-:W-:Y:S11]  /*2bf0*/  BRA.U UP1, `(.L_x_33) ;  /* 0xffffffe901907547 */ /* 0x000ff6000b83ffff */
[----:B------:R-:W-:Y:S01]  /*2c00*/  UIADD3 UR31, UPT, UPT, UR31, 0x88, URZ ;  /* 0x000000881f1f7890 */ /* 0x000fe2000fffe0ff */
[----:B------:R-:W-:-:S03]  /*2c10*/  MOV R2, UR30 ;  /* 0x0000001e00027c02 */ /* 0x000fc60008000f00 */
[----:B------:R-:W-:Y:S01]  /*2c20*/  ULEA UR4, UR38, UR31, 0x3 ;  /* 0x0000001f26047291 */ /* 0x000fe2000f8e18ff */
[----:B------:R-:W-:-:S08]  /*2c30*/  SHF.L.U32 R2, R2, 0x1f, RZ ;  /* 0x0000001f02027819 */ /* 0x000fd000000006ff */
[----:B------:R-:W1:Y:S02]  /*2c40*/  SYNCS.PHASECHK.TRANS64.TRYWAIT P0, [UR4], R2 ;  /* 0x00000002ff0075a7 */ /* 0x000e640008001104 */
[----:B-1----:R-:W-:Y:S05]  /*2c50*/  @!P0 BRA `(.L_x_34) ;  /* 0x0000006800c08947 */ /* 0x002fea0003800000 */
.L_x_142:
[----:B------:R-:W-:-:S04]  /*2c60*/  UIADD3 UR4, UPT, UPT, UR38, 0x1, URZ ;  /* 0x0000000126047890 */ /* 0x000fc8000fffe0ff */
[----:B------:R-:W-:-:S04]  /*2c70*/  UISETP.NE.AND UP0, UPT, UR4, 0x11, UPT ;  /* 0x000000110400788c */ /* 0x000fc8000bf05270 */
[----:B------:R-:W-:Y:S02]  /*2c80*/  USEL UR5, URZ, 0x1, UP0 ;  /* 0x00000001ff057887 */ /* 0x000fe40008000000 */
[----:B------:R-:W-:Y:S02]  /*2c90*/  USEL UR4, UR4, URZ, UP0 ;  /* 0x000000ff04047287 */ /* 0x000fe40008000000 */
[----:B------:R-:W-:Y:S02]  /*2ca0*/  ULOP3.LUT UR6, UR30, UR5, URZ, 0x3c, !UPT ;  /* 0x000000051e067292 */ /* 0x000fe4000f8e3cff */
[----:B------:R-:W-:-:S04]  /*2cb0*/  ULEA UR5, UR4, UR31, 0x3 ;  /* 0x0000001f04057291 */ /* 0x000fc8000f8e18ff */
[----:B-1----:R-:W-:-:S04]  /*2cc0*/  MOV R2, UR6 ;  /* 0x0000000600027c02 */ /* 0x002fc80008000f00 */
[----:B------:R-:W-:-:S04]  /*2cd0*/  SHF.L.U32 R2, R2, 0x1f, RZ ;  /* 0x0000001f02027819 */ /* 0x000fc800000006ff */
[----:B------:R-:W1:Y:S02]  /*2ce0*/  SYNCS.PHASECHK.TRANS64.TRYWAIT P0, [UR5], R2 ;  /* 0x00000002ff0075a7 */ /* 0x000e640008001105 */
[----:B-1----:R-:W-:Y:S05]  /*2cf0*/  @!P0 BRA `(.L_x_35) ;  /* 0x0000006800b08947 */ /* 0x002fea0003800000 */
.L_x_144:
        /* <DEDUP_REMOVED lines=10> */
.L_x_146:
        /* <DEDUP_REMOVED lines=10> */
.L_x_148:
        /* <DEDUP_REMOVED lines=10> */
.L_x_150:
        /* <DEDUP_REMOVED lines=10> */
.L_x_152:
        /* <DEDUP_REMOVED lines=10> */
.L_x_154:
        /* <DEDUP_REMOVED lines=10> */
.L_x_156:
        /* <DEDUP_REMOVED lines=10> */
.L_x_158:
        /* <DEDUP_REMOVED lines=10> */
.L_x_160:
        /* <DEDUP_REMOVED lines=10> */
.L_x_162:
        /* <DEDUP_REMOVED lines=10> */
.L_x_164:
        /* <DEDUP_REMOVED lines=10> */
.L_x_166:
        /* <DEDUP_REMOVED lines=10> */
.L_x_168:
        /* <DEDUP_REMOVED lines=10> */
.L_x_170:
        /* <DEDUP_REMOVED lines=10> */
.L_x_172:
[----:B------:R-:W-:-:S04]  /*35c0*/  UIADD3 UR4, UPT, UPT, UR4, 0x1, URZ ;  /* 0x0000000104047890 */ /* 0x000fc8000fffe0ff */
[----:B------:R-:W-:-:S04]  /*35d0*/  UISETP.NE.AND UP0, UPT, UR4, 0x11, UPT ;  /* 0x000000110400788c */ /* 0x000fc8000bf05270 */
[----:B------:R-:W-:Y:S02]  /*35e0*/  USEL UR5, URZ, 0x1, UP0 ;  /* 0x00000001ff057887 */ /* 0x000fe40008000000 */
[----:B------:R-:W-:Y:S02]  /*35f0*/  USEL UR4, UR4, URZ, UP0 ;  /* 0x000000ff04047287 */ /* 0x000fe40008000000 */
[----:B------:R-:W-:Y:S02]  /*3600*/  ULOP3.LUT UR5, UR6, UR5, URZ, 0x3c, !UPT ;  /* 0x0000000506057292 */ /* 0x000fe4000f8e3cff */
[----:B------:R-:W-:-:S04]  /*3610*/  ULEA UR4, UR4, UR31, 0x3 ;  /* 0x0000001f04047291 */ /* 0x000fc8000f8e18ff */
[----:B-1----:R-:W-:Y:S02]  /*3620*/  IMAD.U32 R2, RZ, RZ, UR5 ;  /* 0x00000005ff027e24 */ /* 0x002fe4000f8e00ff */
[----:B------:R-:W-:-:S03]  /*3630*/  MOV R0, UR4 ;  /* 0x0000000400007c02 */ /* 0x000fc60008000f00 */
[----:B------:R-:W-:-:S07]  /*3640*/  SHF.L.U32 R2, R2, 0x1f, RZ ;  /* 0x0000001f02027819 */ /* 0x000fce00000006ff */
.L_x_50:
[----:B-1----:R1:W2:Y:S02]  /*3650*/  SYNCS.PHASECHK.TRANS64.TRYWAIT P0, [R0+URZ], R2 ;  /* 0x00000002000075a7 */ /* 0x0022a400080011ff */
[----:B--2---:R-:W-:Y:S05]  /*3660*/  @!P0 NANOSLEEP.SYNCS 0x989680 ;  /* 0x009896800000895d */ /* 0x004fea0003900000 */
[----:B------:R-:W2:Y:S02]  /*3670*/  @!P0 SYNCS.PHASECHK.TRANS64 P0, [R0+URZ], R2 ;  /* 0x00000002000085a7 */ /* 0x000ea400080010ff */
[----:B--2---:R-:W-:Y:S05]  /*3680*/  @P0 EXIT ;  /* 0x000000000000094d */ /* 0x004fea0003800000 */
[----:B------:R-:W-:Y:S05]  /*3690*/  BRA `(.L_x_50) ;  /* 0xfffffffc00ec7947 */ /* 0x000fea000383ffff */
.L_x_17:
[----:B------:R-:W2:Y:S02]  /*36a0*/  S2UR UR4, SR_CgaCtaId ;  /* 0x00000000000479c3 */ /* 0x000ea40000008800 */
[----:B--2---:R-:W-:-:S04]  /*36b0*/  UISETP.NE.AND UP0, UPT, UR4, URZ, UPT ;  /* 0x000000ff0400728c */ /* 0x004fc8000bf05270 */
[----:B------:R-:W-:-:S09]  /*36c0*/  UISETP.NE.OR UP0, UPT, UR18, 0x1, UP0 ;  /* 0x000000011200788c */ /* 0x000fd20008705670 */
[----:B------:R-:W-:Y:S05]  /*36d0*/  BRA.U UP0, `(.L_x_51) ;  /* 0x0000000100b47547 */ /* 0x000fea000b800000 */
[----:B------:R-:W2:Y:S01]  /*36e0*/  S2UR UR5, SR_CgaCtaId ;  /* 0x00000000000579c3 */ /* 0x000ea20000008800 */
[----:B------:R-:W-:Y:S01]  /*36f0*/  UMOV UR4, 0x400 ;  /* 0x0000040000047882 */ /* 0x000fe20000000000 */
[----:B------:R-:W-:Y:S01]  /*3700*/  HFMA2 R3, -RZ, RZ, 0, 5.9604644775390625e-08 ;  /* 0x00000001ff037431 */ /* 0x000fe200000001ff */
[----:B------:R-:W-:Y:S01]  /*3710*/  ISETP.NE.AND P0, PT, R0, RZ, PT ;  /* 0x000000ff0000720c */ /* 0x000fe20003f05270 */
[----:B------:R-:W-:Y:S01]  /*3720*/  IMAD.MOV.U32 R8, RZ, RZ, RZ ;  /* 0x000000ffff087224 */ /* 0x000fe200078e00ff */
[----:B--2---:R-:W-:-:S04]  /*3730*/  ULEA UR4, UR5, UR4, 0x18 ;  /* 0x0000000405047291 */ /* 0x004fc8000f8ec0ff */
[----:B------:R-:W-:Y:S02]  /*3740*/  UIADD3 UR5, UPT, UPT, UR4, 0x168, URZ ;  /* 0x0000016804057890 */ /* 0x000fe4000fffe0ff */
[----:B------:R-:W-:Y:S02]  /*3750*/  UIADD3 UR8, UPT, UPT, UR4, 0x160, URZ ;  /* 0x0000016004087890 */ /* 0x000fe4000fffe0ff */
[----:B------:R-:W-:-:S12]  /*3760*/  UPRMT UR5, URZ, 0x654, UR5 ;  /* 0x00000654ff057896 */ /* 0x000fd80008000005 */
.L_x_54:
[----:B------:R-:W-:Y:S01]  /*3770*/  SHF.L.U32 R6, R3, 0x1f, RZ ;  /* 0x0000001f03067819 */ /* 0x000fe200000006ff */
[----:B------:R-:W-:Y:S02]  /*3780*/  IMAD.U32 R4, RZ, RZ, UR8 ;  /* 0x00000008ff047e24 */ /* 0x000fe4000f8e00ff */
[----:B------:R-:W-:Y:S01]  /*3790*/  @!P0 IMAD.MOV.U32 R5, RZ, RZ, 0x10 ;  /* 0x00000010ff058424 */ /* 0x000fe200078e00ff */
[----:B------:R-:W2:Y:S02]  /*37a0*/  SYNCS.PHASECHK.TRANS64.TRYWAIT P1, [UR4+0x168], R6 ;  /* 0x00016806ff0075a7 */ /* 0x000ea40008021104 */
[----:B------:R-:W-:-:S04]  /*37b0*/  PRMT R4, R0, 0x654, R4 ;  /* 0x0000065400047816 */ /* 0x000fc80000000004 */
[----:B------:R-:W-:Y:S01]  /*37c0*/  SEL R2, R4, R2, !P0 ;  /* 0x0000000204027207 */ /* 0x000fe20004000000 */
[----:B--2---:R-:W-:Y:S06]  /*37d0*/  @!P1 BRA `(.L_x_52) ;  /* 0x0000006400609947 */ /* 0x004fec0003800000 */
.L_x_174:
[----:B------:R-:W-:Y:S01]  /*37e0*/  UIADD3 UR6, UPT, UPT, UR4, 0x1a0, URZ ;  /* 0x000001a004067890 */ /* 0x000fe2000fffe0ff */
[----:B------:R3:W-:Y:S01]  /*37f0*/  @!P0 SYNCS.ARRIVE.TRANS64.RED RZ, [R2+URZ], R5 ;  /* 0x0000000502ff89a7 */ /* 0x0007e200080004ff */
[----:B------:R-:W-:Y:S01]  /*3800*/  UIADD3 UR7, UPT, UPT, UR4, 0x160, URZ ;  /* 0x0000016004077890 */ /* 0x000fe2000fffe0ff */
[----:B------:R-:W-:-:S08]  /*3810*/  LOP3.LUT R3, R3, 0x1, RZ, 0x3c, !PT ;  /* 0x0000000103037812 */ /* 0x000fd000078e3cff */
[----:B------:R-:W-:Y:S06]  /*3820*/  UGETNEXTWORKID.BROADCAST [UR6], [UR7] ;  /* 0x00000000060073ca */ /* 0x000fec0008000100 */
[----:B---3--:R-:W-:-:S04]  /*3830*/  SHF.L.U32 R5, R8, 0x1f, RZ ;  /* 0x0000001f08057819 */ /* 0x008fc800000006ff */
[----:B------:R-:W3:Y:S02]  /*3840*/  SYNCS.PHASECHK.TRANS64.TRYWAIT P1, [UR4+0x160], R5 ;  /* 0x00016005ff0075a7 */ /* 0x000ee40008021104 */
[----:B---3--:R-:W-:Y:S05]  /*3850*/  @!P1 BRA `(.L_x_53) ;  /* 0x0000006400589947 */ /* 0x008fea0003800000 */
.L_x_176:
[----:B--2---:R-:W2:Y:S01]  /*3860*/  LDS.128 R4, [UR4+0x1a0] ;  /* 0x0001a004ff047984 */ /* 0x004ea20008000c00 */
[----:B------:R-:W-:Y:S01]  /*3870*/  LOP3.LUT R8, R8, 0x1, RZ, 0x3c, !PT ;  /* 0x0000000108087812 */ /* 0x000fe200078e3cff */
[----:B------:R-:W-:Y:S01]  /*3880*/  @!PT LDS RZ, [RZ] ;  /* 0x00000000fffff984 */ /* 0x000fe20000000800 */
[----:B------:R-:W-:Y:S01]  /*3890*/  @!PT LDS RZ, [RZ] ;  /* 0x00000000fffff984 */ /* 0x000fe20000000800 */
[----:B------:R-:W-:Y:S01]  /*38a0*/  @!PT LDS RZ, [RZ] ;  /* 0x00000000fffff984 */ /* 0x000fe20000000800 */
[----:B------:R-:W-:Y:S01]  /*38b0*/  @!PT LDS RZ, [RZ] ;  /* 0x00000000fffff984 */ /* 0x000fe20000000800 */
[----:B------:R3:W-:Y:S06]  /*38c0*/  MEMBAR.ALL.CTA ;  /* 0x0000000000007992 */ /* 0x0007ec0000008000 */
[----:B---3--:R-:W3:Y:S02]  /*38d0*/  FENCE.VIEW.ASYNC.S ;  /* 0x00000000000073c6 */ /* 0x008ee40000000000 */
[----:B---3--:R-:W-:Y:S01]  /*38e0*/  SYNCS.ARRIVE.TRANS64.RED.A1T0 RZ, [UR5], RZ ;  /* 0x000000ffffff79a7 */ /* 0x008fe20008100405 */
[----:B--2---:R-:W-:-:S13]  /*38f0*/  LOP3.LUT P1, RZ, R6, 0x1, RZ, 0xc0, !PT ;  /* 0x0000000106ff7812 */ /* 0x004fda000782c0ff */
[----:B------:R-:W-:Y:S05]  /*3900*/  @P1 BRA `(.L_x_54) ;  /* 0xfffffffc00981947 */ /* 0x000fea000383ffff */
[----:B------:R-:W-:-:S04]  /*3910*/  SHF.L.U32 R0, R3, 0x1f, RZ ;  /* 0x0000001f03007819 */ /* 0x000fc800000006ff */
[----:B------:R-:W2:Y:S02]  /*3920*/  SYNCS.PHASECHK.TRANS64 P0, [UR4+0x168], R0 ;  /* 0x00016800ff0075a7 */ /* 0x000ea40008001004 */
[----:B-12---:R-:W-:Y:S05]  /*3930*/  @P0 EXIT ;  /* 0x000000000000094d */ /* 0x006fea0003800000 */
[----:B------:R-:W-:-:S07]  /*3940*/  MOV R0, UR4 ;  /* 0x0000000400007c02 */ /* 0x000fce0008000f00 */
.L_x_55:
[----:B-1----:R-:W-:-:S04]  /*3950*/  SHF.L.U32 R2, R3, 0x1f, RZ ;  /* 0x0000001f03027819 */ /* 0x002fc800000006ff */
[----:B------:R1:W2:Y:S03]  /*3960*/  SYNCS.PHASECHK.TRANS64.TRYWAIT P0, [R0+URZ+0x168], R2 ;  /* 0x00016802000075a7 */ /* 0x0002a600080011ff */
[----:B--2---:R-:W-:Y:S05]  /*3970*/  @!P0 NANOSLEEP.SYNCS 0x989680 ;  /* 0x009896800000895d */ /* 0x004fea0003900000 */
[----:B------:R-:W2:Y:S02]  /*3980*/  @!P0 SYNCS.PHASECHK.TRANS64 P0, [R0+URZ+0x168], R2 ;  /* 0x00016802000085a7 */ /* 0x000ea400080010ff */
[----:B--2---:R-:W-:Y:S05]  /*3990*/  @P0 EXIT ;  /* 0x000000000000094d */ /* 0x004fea0003800000 */
[----:B------:R-:W-:Y:S05]  /*39a0*/  BRA `(.L_x_55) ;  /* 0xfffffffc00e87947 */ /* 0x000fea000383ffff */
.L_x_51:
[----:B------:R-:W-:-:S09]  /*39b0*/  UISETP.NE.AND UP0, UPT, UR18, URZ, UPT ;  /* 0x000000ff1200728c */ /* 0x000fd2000bf05270 */
[----:B------:R-:W-:Y:S05]  /*39c0*/  BRA.U UP0, `(.L_x_56) ;  /* 0x0000000d00407547 */ /* 0x000fea000b800000 */
[----:B------:R-:W2:Y:S01]  /*39d0*/  S2UR UR7, SR_CgaCtaId ;  /* 0x00000000000779c3 */ /* 0x000ea20000008800 */
[----:B------:R-:W-:Y:S01]  /*39e0*/  UMOV UR4, 0x40 ;  /* 0x0000004000047882 */ /* 0x000fe20000000000 */
[----:B------:R-:W-:Y:S01]  /*39f0*/  NOP ;  /* 0x0000000000007918 */ /* 0x000fe20000000000 */
[----:B------:R-:W-:Y:S01]  /*3a00*/  UMOV UR6, 0x400 ;  /* 0x0000040000067882 */ /* 0x000fe20000000000 */
[----:B--2---:R-:W-:Y:S02]  /*3a10*/  ULEA UR5, UR7, UR4, 0x18 ;  /* 0x0000000407057291 */ /* 0x004fe4000f8ec0ff */
[----:B------:R-:W-:-:S07]  /*3a20*/  ULEA UR6, UR7, UR6, 0x18 ;  /* 0x0000000607067291 */ /* 0x000fce000f8ec0ff */
[----:B------:R-:W2:Y:S02]  /*3a30*/  LDS.U8 R0, [UR5+0x1c] ;  /* 0x00001c05ff007984 */ /* 0x000ea40008000000 */
[----:B--2---:R-:W-:-:S13]  /*3a40*/  ISETP.NE.AND P0, PT, R0, RZ, PT ;  /* 0x000000ff0000720c */ /* 0x004fda0003f05270 */
[----:B------:R-:W-:Y:S05]  /*3a50*/  @P0 BRA `(.L_x_57) ;  /* 0x0000000000580947 */ /* 0x000fea0003800000 */
[----:B------:R-:W-:-:S13]  /*3a60*/  ELECT P0, URZ, PT ;  /* 0x0000000000ff782f */ /* 0x000fda0003800000 */
[----:B------:R-:W-:Y:S05]  /*3a70*/  @!P0 BRA `(.L_x_58) ;  /* 0x0000000000608947 */ /* 0x000fea0003800000 */
[----:B------:R-:W-:Y:S01]  /*3a80*/  UMOV UR4, 0x10 ;  /* 0x0000001000047882 */ /* 0x000fe20000000000 */
[----:B------:R-:W-:Y:S01]  /*3a90*/  HFMA2 R0, -RZ, RZ, 0, 5.9604644775390625e-08 ;  /* 0x00000001ff007431 */ /* 0x000fe200000001ff */
[----:B------:R-:W-:-:S03]  /*3aa0*/  MOV R2, 0xffff ;  /* 0x0000ffff00027802 */ /* 0x000fc60000000f00 */
[----:B------:R-:W-:Y:S04]  /*3ab0*/  DEPBAR.LE SB2, 0x36 ;  /* 0x0000ad800000791a */ /* 0x000fe80000000000 */
[----:B------:R-:W2:Y:S02]  /*3ac0*/  UTCATOMSWS.FIND_AND_SET.ALIGN UP0, UR4, UR4 ;  /* 0x00000004000475e3 */ /* 0x000ea40008000800 */
[----:B--2---:R-:W-:Y:S01]  /*3ad0*/  MOV R3, UR4 ;  /* 0x0000000400037c02 */ /* 0x004fe20008000f00 */
[----:B------:R-:W-:Y:S06]  /*3ae0*/  BRA.U UP0, `(.L_x_59) ;  /* 0x0000000100187547 */ /* 0x000fec000b800000 */
.L_x_60:
[----:B------:R-:W-:Y:S05]  /*3af0*/  NANOSLEEP 0x64 ;  /* 0x000000640000795d */ /* 0x000fea0003800000 */
[----:B------:R-:W-:-:S05]  /*3b00*/  UMOV UR4, 0x10 ;  /* 0x0000001000047882 */ /* 0x000fca0000000000 */
[----:B------:R-:W-:Y:S04]  /*3b10*/  DEPBAR.LE SB2, 0x36 ;  /* 0x0000ad800000791a */ /* 0x000fe80000000000 */
[----:B------:R-:W2:Y:S02]  /*3b20*/  UTCATOMSWS.FIND_AND_SET.ALIGN UP0, UR4, UR4 ;  /* 0x00000004000475e3 */ /* 0x000ea40008000800 */
[----:B--2---:R-:W-:Y:S01]  /*3b30*/  MOV R3, UR4 ;  /* 0x0000000400037c02 */ /* 0x004fe20008000f00 */
[----:B------:R-:W-:Y:S05]  /*3b40*/  BRA.U !UP0, `(.L_x_60) ;  /* 0xfffffffd08e87547 */ /* 0x000fea000b83ffff */
.L_x_59:
[-C--:B------:R-:W-:Y:S02]  /*3b50*/  SHF.L.U32 R2, R2, R3.reuse, RZ ;  /* 0x0000000302027219 */ /* 0x080fe400000006ff */
[----:B------:R-:W-:Y:S01]  /*3b60*/  SHF.L.U32 R0, R0, R3, RZ ;  /* 0x0000000300007219 */ /* 0x000fe200000006ff */
[----:B------:R-:W-:Y:S02]  /*3b70*/  IMAD.SHL.U32 R3, R3, 0x20, RZ ;  /* 0x0000002003037824 */ /* 0x000fe400078e00ff */
[----:B------:R2:W-:Y:S04]  /*3b80*/  ATOMS.OR RZ, [UR5+0x14], R2 ;  /* 0x00001402ffff798c */ /* 0x0005e8000b000005 */
[----:B------:R2:W-:Y:S04]  /*3b90*/  ATOMS.OR RZ, [UR5+0x18], R0 ;  /* 0x00001800ffff798c */ /* 0x0005e8000b000005 */
[----:B------:R2:W-:Y:S01]  /*3ba0*/  STS [UR6+0x1b0], R3 ;  /* 0x0001b003ff007988 */ /* 0x0005e20008000806 */
[----:B------:R-:W-:Y:S05]  /*3bb0*/  BRA `(.L_x_58) ;  /* 0x0000000000107947 */ /* 0x000fea0003800000 */
.L_x_57:
[----:B------:R-:W-:Y:S02]  /*3bc0*/  MOV R0, 0xffffffff ;  /* 0xffffffff00007802 */ /* 0x000fe40000000f00 */
[----:B------:R-:W-:-:S03]  /*3bd0*/  MOV R2, 0x3c00 ;  /* 0x00003c0000027802 */ /* 0x000fc60000000f00 */
[----:B------:R2:W-:Y:S04]  /*3be0*/  STS [UR6+0x1b0], R0 ;  /* 0x0001b000ff007988 */ /* 0x0005e80008000806 */
[----:B-12--5:R-:W-:Y:S05]  /*3bf0*/  CALL.REL.NOINC `($__internal_1_$__cuda_sm10x_tcgen05_guardrail_trap_phase_invalid_during_alloc) ;  /* 0x0000006800647944 */ /* 0x026fea0003c00000 */
.L_x_58:
[----:B------:R-:W-:Y:S05]  /*3c00*/  WARPSYNC.ALL ;  /* 0x0000000000007948 */ /* 0x000fea0003800000 */
[----:B------:R-:W3:Y:S01]  /*3c10*/  S2UR UR4, SR_CgaCtaId ;  /* 0x00000000000479c3 */ /* 0x000ee20000008800 */
[----:B------:R-:W-:Y:S01]  /*3c20*/  UMOV UR19, 0x400 ;  /* 0x0000040000137882 */ /* 0x000fe20000000000 */
[----:B------:R-:W-:-:S06]  /*3c30*/  NOP ;  /* 0x0000000000007918 */ /* 0x000fcc0000000000 */
[----:B------:R-:W-:Y:S06]  /*3c40*/  BAR.ARV 0x6, 0xa0 ;  /* 0x0182800000007b1d */ /* 0x000fec0000002000 */
[----:B------:R-:W4:Y:S01]  /*3c50*/  LDCU UR5, c[0x0][0x390] ;  /* 0x00007200ff0577ac */ /* 0x000f220008000800 */
[----:B------:R-:W-:Y:S01]  /*3c60*/  IMAD.MOV.U32 R10, RZ, RZ, 0x1 ;  /* 0x00000001ff0a7424 */ /* 0x000fe200078e00ff */
[----:B------:R-:W-:Y:S01]  /*3c70*/  CS2R R8, SRZ ;  /* 0x0000000000087805 */ /* 0x000fe2000001ff00 */
[----:B------:R-:W1:Y:S01]  /*3c80*/  LDCU UR7, c[0x0][0x390] ;  /* 0x00007200ff0777ac */ /* 0x000e620008000800 */
[----:B------:R-:W-:Y:S01]  /*3c90*/  UMOV UR22, URZ ;  /* 0x000000ff00167c82 */ /* 0x000fe20008000000 */
[----:B------:R-:W-:Y:S01]  /*3ca0*/  UMOV UR16, URZ ;  /* 0x000000ff00107c82 */ /* 0x000fe20008000000 */
[----:B---3--:R-:W-:Y:S01]  /*3cb0*/  ULEA UR19, UR4, UR19, 0x18 ;  /* 0x0000001304137291 */ /* 0x008fe2000f8ec0ff */
[----:B------:R-:W-:Y:S01]  /*3cc0*/  UMOV UR26, 0x0 ;  /* 0x00000000001a7882 */ /* 0x000fe20000000000 */
[----:B------:R-:W-:-:S02]  /*3cd0*/  UMOV UR27, 0x4218010 ;  /* 0x04218010001b7882 */ /* 0x000fc40000000000 */
[----:B------:R-:W-:Y:S02]  /*3ce0*/  UIADD3 UR20, UPT, UPT, UR19, 0x15400, URZ ;  /* 0x0001540013147890 */ /* 0x000fe4000fffe0ff */
[----:B------:R-:W-:Y:S02]  /*3cf0*/  UIADD3 UR6, UPT, UPT, UR19, 0x4400, URZ ;  /* 0x0000440013067890 */ /* 0x000fe4000fffe0ff */
[----:B----4-:R-:W-:Y:S01]  /*3d00*/  UIADD3 UR5, UPT, UPT, UR5, 0x1f, URZ ;  /* 0x0000001f05057890 */ /* 0x010fe2000fffe0ff */
[----:B------:R-:W2:Y:S01]  /*3d10*/  LDS R11, [UR19+0x1b0] ;  /* 0x0001b013ff0b7984 */ /* 0x000ea20008000800 */
[----:B------:R-:W-:Y:S02]  /*3d20*/  USHF.R.U32.HI UR20, URZ, 0x4, UR20 ;  /* 0x00000004ff147899 */ /* 0x000fe40008011614 */
[----:B------:R-:W-:Y:S02]  /*3d30*/  USHF.R.S32.HI UR4, URZ, 0x1f, UR5 ;  /* 0x0000001fff047899 */ /* 0x000fe40008011405 */
[----:B------:R-:W-:-:S02]  /*3d40*/  UIADD3 UR29, UPT, UPT, UR19, 0x168, URZ ;  /* 0x00000168131d7890 */ /* 0x000fc4000fffe0ff */
[----:B------:R-:W-:Y:S02]  /*3d50*/  ULEA.HI UR4, UR4, UR5, URZ, 0x5 ;  /* 0x0000000504047291 */ /* 0x000fe4000f8f28ff */
[----:B------:R-:W-:Y:S02]  /*3d60*/  USHF.R.U32.HI UR6, URZ, 0x4, UR6 ;  /* 0x00000004ff067899 */ /* 0x000fe40008011606 */
[----:B------:R-:W-:Y:S02]  /*3d70*/  USHF.R.S32.HI UR28, URZ, 0x5, UR4 ;  /* 0x00000005ff1c7899 */ /* 0x000fe40008011404 */
[----:B------:R-:W-:Y:S02]  /*3d80*/  ULOP3.LUT UR20, UR20, 0x3fff, URZ, 0xc0, !UPT ;  /* 0x00003fff14147892 */ /* 0x000fe4000f8ec0ff */
[----:B------:R-:W-:Y:S02]  /*3d90*/  UISETP.LT.AND UP0, UPT, UR28, 0x1, UPT ;  /* 0x000000011c00788c */ /* 0x000fe4000bf01270 */
[----:B------:R-:W-:-:S02]  /*3da0*/  UPRMT UR29, URZ, 0x654, UR29 ;  /* 0x00000654ff1d7896 */ /* 0x000fc4000800001d */
[----:B------:R-:W-:Y:S02]  /*3db0*/  USEL UR30, UR28, 0x1, !UP0 ;  /* 0x000000011c1e7887 */ /* 0x000fe4000c000000 */
[----:B------:R-:W-:Y:S02]  /*3dc0*/  ULOP3.LUT UR21, UR6, 0x3fff, URZ, 0xc0, !UPT ;  /* 0x00003fff06157892 */ /* 0x000fe4000f8ec0ff */
[----:B------:R-:W-:Y:S02]  /*3dd0*/  ULOP3.LUT UR20, UR20, 0x1000000, URZ, 0xfc, !UPT ;  /* 0x0100000014147892 */ /* 0x000fe4000f8efcff */
[----:B------:R-:W-:Y:S02]  /*3de0*/  UIADD3 UR30, UPT, UPT, -UR30, URZ, URZ ;  /* 0x000000ff1e1e7290 */ /* 0x000fe4000fffe1ff */
[----:B-1----:R-:W-:Y:S01]  /*3df0*/  UISETP.GE.AND UP4, UPT, UR7, 0x1, UPT ;  /* 0x000000010700788c */ /* 0x002fe2000bf86270 */
[----:B------:R-:W-:Y:S01]  /*3e00*/  UMOV UR24, 0x0 ;  /* 0x0000000000187882 */ /* 0x000fe20000000000 */
[----:B------:R-:W-:Y:S01]  /*3e10*/  UMOV UR25, 0x4218010 ;  /* 0x0421801000197882 */ /* 0x000fe20000000000 */
[C---:B--2---:R-:W-:Y:S01]  /*3e20*/  VIADD R3, R11.reuse, 0x80 ;  /* 0x000000800b037836 */ /* 0x044fe20000000000 */
[----:B------:R-:W-:-:S04]  /*3e30*/  LOP3.LUT R2, R11, 0xffff, RZ, 0xc0, !PT ;  /* 0x0000ffff0b027812 */ /* 0x000fc800078ec0ff */
[----:B------:R-:W-:-:S05]  /*3e40*/  LOP3.LUT R3, R3, 0xffff, RZ, 0xc0, !PT ;  /* 0x0000ffff03037812 */ /* 0x000fca00078ec0ff */
[----:B------:R1:W-:Y:S02]  /*3e50*/  STL.64 [R1], R2 ;  /* 0x0000000201007387 */ /* 0x0003e40000100a00 */
.L_x_67:
[----:B-1----:R-:W-:-:S04]  /*3e60*/  SHF.L.U32 R2, R9, 0x1f, RZ ;  /* 0x0000001f09027819 */ /* 0x002fc800000006ff */
[----:B------:R-:W1:Y:S02]  /*3e70*/  SYNCS.PHASECHK.TRANS64.TRYWAIT P0, [UR19+0x160], R2 ;  /* 0x00016002ff0075a7 */ /* 0x000e640008001113 */
[----:B-12-4-:R-:W-:Y:S05]  /*3e80*/  @!P0 BRA `(.L_x_61) ;  /* 0x0000005c00e48947 */ /* 0x016fea0003800000 */
.L_x_178:
[----:B------:R-:W2:Y:S01]  /*3e90*/  LDS.128 R4, [UR19+0x1a0] ;  /* 0x0001a013ff047984 */ /* 0x000ea20008000c00 */
[----:B------:R-:W-:Y:S01]  /*3ea0*/  ULEA UR23, UR22, UR19, 0x3 ;  /* 0x0000001316177291 */ /* 0x000fe2000f8e18ff */
[----:B-1----:R-:W-:Y:S01]  /*3eb0*/  SHF.L.U32 R2, R10, 0x1f, RZ ;  /* 0x0000001f0a027819 */ /* 0x002fe200000006ff */
[----:B------:R-:W-:Y:S01]  /*3ec0*/  @!PT LDS RZ, [RZ] ;  /* 0x00000000fffff984 */ /* 0x000fe20000000800 */
[----:B------:R-:W-:Y:S01]  /*3ed0*/  @!PT LDS RZ, [RZ] ;  /* 0x00000000fffff984 */ /* 0x000fe20000000800 */
[----:B------:R-:W-:Y:S01]  /*3ee0*/  @!PT LDS RZ, [RZ] ;  /* 0x00000000fffff984 */ /* 0x000fe20000000800 */
[----:B------:R-:W-:Y:S01]  /*3ef0*/  @!PT LDS RZ, [RZ] ;  /* 0x00000000fffff984 */ /* 0x000fe20000000800 */
[----:B------:R1:W-:Y:S06]  /*3f00*/  MEMBAR.ALL.CTA ;  /* 0x0000000000007992 */ /* 0x0003ec0000008000 */
[----:B-1----:R-:W1:Y:S02]  /*3f10*/  FENCE.VIEW.ASYNC.S ;  /* 0x00000000000073c6 */ /* 0x002e640000000000 */
[----:B-1----:R-:W-:Y:S01]  /*3f20*/  SYNCS.ARRIVE.TRANS64.RED.A1T0 RZ, [UR29], RZ ;  /* 0x000000ffffff79a7 */ /* 0x002fe2000810041d */
[----:B------:R-:W1:Y:S02]  /*3f30*/  SYNCS.PHASECHK.TRANS64.TRYWAIT P0, [UR23+0x180], R2 ;  /* 0x00018002ff0075a7 */ /* 0x000e640008001117 */
[----:B-12---:R-:W-:Y:S05]  /*3f40*/  @!P0 BRA `(.L_x_62) ;  /* 0x0000005c00cc8947 */ /* 0x006fea0003800000 */
.L_x_180:
[----:B------:R-:W-:Y:S05]  /*3f50*/  BRA.U !UP4, `(.L_x_63) ;  /* 0x000000010cc87547 */ /* 0x000fea000b800000 */
[----:B-1----:R-:W-:Y:S01]  /*3f60*/  IMAD.U32 R0, RZ, RZ, UR22 ;  /* 0x00000016ff007e24 */ /* 0x002fe2000f8e00ff */
[----:B------:R-:W-:-:S04]  /*3f70*/  ULEA UR4, UR16, UR19, 0x3 ;  /* 0x0000001310047291 */ /* 0x000fc8000f8e18ff */
[----:B------:R-:W-:-:S05]  /*3f80*/  LEA R0, R0, R1, 0x2 ;  /* 0x0000000100007211 */ /* 0x000fca00078e10ff */
[----:B------:R1:W5:Y:S01]  /*3f90*/  LDL R2, [R0] ;  /* 0x0000000000027983 */ /* 0x0003620000100800 */
[----:B------:R-:W-:Y:S01]  /*3fa0*/  UPLOP3.LUT UP2, UPT, UPT, UPT, UPT, 0x40, 0x4 ;  /* 0x000000000004789c */ /* 0x000fe20003f4e870 */
[----:B------:R-:W-:Y:S01]  /*3fb0*/  UMOV UR18, UR30 ;  /* 0x0000001e00127c82 */ /* 0x000fe20008000000 */
[----:B------:R-:W-:Y:S01]  /*3fc0*/  UMOV UR17, UR28 ;  /* 0x0000001c00117c82 */ /* 0x000fe20008000000 */
[----:B------:R-:W-:Y:S01]  /*3fd0*/  UMOV UR5, UR16 ;  /* 0x0000001000057c82 */ /* 0x000fe20008000000 */
[----:B-1----:R-:W-:-:S04]  /*3fe0*/  SHF.L.U32 R0, R8, 0x1f, RZ ;  /* 0x0000001f08007819 */ /* 0x002fc800000006ff */
[----:B------:R1:W2:Y:S03]  /*3ff0*/  SYNCS.PHASECHK.TRANS64.TRYWAIT P1, [UR4], R0 ;  /* 0x00000000ff0075a7 */ /* 0x0002a60008021104 */
.L_x_66:
[----:B------:R-:W-:Y:S02]  /*4000*/  UIADD3 UR18, UPT, UPT, UR18, 0x1, URZ ;  /* 0x0000000112127890 */ /* 0x000fe4000fffe0ff */
[----:B------:R-:W-:Y:S02]  /*4010*/  ULEA UR15, UR5, UR19, 0x3 ;  /* 0x00000013050f7291 */ /* 0x000fe4000f8e18ff */
[----:B------:R-:W-:Y:S01]  /*4020*/  UISETP.NE.AND UP3, UPT, UR18, URZ, UPT ;  /* 0x000000ff1200728c */ /* 0x000fe2000bf65270 */
[----:B--234-:R-:W-:Y:S10]  /*4030*/  @P1 BRA `(.L_x_64) ;  /* 0x00000000000c1947 */ /* 0x01cff40003800000 */
[----:B------:R-:W-:Y:S04]  /*4040*/  SHF.L.U32 R3, R8, 0x1f, RZ ;  /* 0x0000001f08037819 */ /* 0x000fe800000006ff */
[----:B------:R-:W2:Y:S02]  /*4050*/  SYNCS.PHASECHK.TRANS64.TRYWAIT P0, [UR15], R3 ;  /* 0x00000003ff0075a7 */ /* 0x000ea4000800110f */
[----:B--2---:R-:W-:Y:S05]  /*4060*/  @!P0 BRA `(.L_x_65) ;  /* 0x0000005c009c8947 */ /* 0x004fea0003800000 */
.L_x_64:
[----:B------:R-:W-:Y:S01]  /*4070*/  UISETP.NE.AND UP0, UPT, UR17, 0x1, UPT ;  /* 0x000000011100788c */ /* 0x000fe2000bf05270 */
[----:B------:R-:W-:Y:S01]  /*4080*/  PLOP3.LUT P1, PT, PT, PT, PT, 0x80, 0x8 ;  /* 0x000000000008781c */ /* 0x000fe20003f2f070 */
[----:B------:R-:W-:Y:S02]  /*4090*/  UIADD3 UR4, UPT, UPT, UR5, 0x1, URZ ;  /* 0x0000000105047890 */ /* 0x000fe4000fffe0ff */
[----:B------:R-:W-:Y:S02]  /*40a0*/  ULEA UR10, UR5, UR21, 0x8 ;  /* 0x00000015050a7291 */ /* 0x000fe4000f8e40ff */
[----:B------:R-:W-:Y:S01]  /*40b0*/  UISETP.NE.AND UP1, UPT, UR4, 0x11, UPT ;  /* 0x000000110400788c */ /* 0x000fe2000bf25270 */
[----:B------:R-:W-:Y:S01]  /*40c0*/  PLOP3.LUT P0, PT, PT, PT, UP0, 0x80, 0x8 ;  /* 0x000000000008781c */ /* 0x000fe20003f0f008 */
[----:B------:R-:W-:Y:S02]  /*40d0*/  ULEA UR8, UR5, UR20, 0x9 ;  /* 0x0000001405087291 */ /* 0x000fe4000f8e48ff */
[----:B------:R-:W-:Y:S02]  /*40e0*/  USEL UR6, URZ, 0x1, UP1 ;  /* 0x00000001ff067887 */ /* 0x000fe40008800000 */
[----:B------:R-:W-:Y:S02]  /*40f0*/  USEL UR16, UR4, URZ, UP1 ;  /* 0x000000ff04107287 */ /* 0x000fe40008800000 */
[----:B------:R-:W-:Y:S02]  /*4100*/  UIADD3 UR12, UPT, UPT, UR10, 0x80, URZ ;  /* 0x000000800a0c7890 */ /* 0x000fe4000fffe0ff */
[----:B------:R-:W-:Y:S01]  /*4110*/  @UP0 ULEA UR4, UR16, UR19, 0x3 ;  /* 0x0000001310040291 */ /* 0x000fe2000f8e18ff */
[----:B------:R-:W-:Y:S01]  /*4120*/  LOP3.LUT R8, R8, UR6, RZ, 0x3c, !PT ;  /* 0x0000000608087c12 */ /* 0x000fe2000f8e3cff */
[----:B------:R-:W-:Y:S01]  /*4130*/  UIADD3 UR6, UPT, UPT, UR8, 0x80, URZ ;  /* 0x0000008008067890 */ /* 0x000fe2000fffe0ff */
[----:B------:R-:W-:Y:S02]  /*4140*/  UMOV UR11, 0x40004040 ;  /* 0x40004040000b7882 */ /* 0x000fe40000000000 */
[----:B-1----:R-:W-:Y:S01]  /*4150*/  @P0 SHF.L.U32 R0, R8, 0x1f, RZ ;  /* 0x0000001f08000819 */ /* 0x002fe200000006ff */
[----:B------:R-:W-:Y:S01]  /*4160*/  UMOV UR9, 0x40004040 ;  /* 0x4000404000097882 */ /* 0x000fe20000000000 */
[----:B------:R-:W-:Y:S01]  /*4170*/  UMOV UR13, 0x40004040 ;  /* 0x40004040000d7882 */ /* 0x000fe20000000000 */
[----:B------:R-:W-:Y:S01]  /*4180*/  UMOV UR7, 0x40004040 ;  /* 0x4000404000077882 */ /* 0x000fe20000000000 */
[----:B------:R3:W4:Y:S01]  /*4190*/  @P0 SYNCS.PHASECHK.TRANS64.TRYWAIT P1, [UR4], R0 ;  /* 0x00000000ff0005a7 */ /* 0x0007220008021104 */
[----:B------:R-:W-:Y:S11]  /*41a0*/  ELECT P0, URZ, PT ;  /* 0x0000000000ff782f */ /* 0x000ff60003800000 */
[----:B------:R-:W-:Y:S02]  /*41b0*/  @!UPT UIADD3 URZ, UPT, UPT, URZ, URZ, URZ ;  /* 0x000000fffffff290 */ /* 0x000fe4000fffe0ff */
[C---:B-----5:R-:W-:Y:S02]  /*41c0*/  @P0 R2UR.BROADCAST UR5, R2.reuse ;  /* 0x00000000020502ca */ /* 0x060fe400008e0000 */
[----:B------:R-:W-:Y:S11]  /*41d0*/  ELECT P0, URZ, PT ;  /* 0x0000000000ff782f */ /* 0x000ff60003800000 */
[----:B------:R-:W-:Y:S02]  /*41e0*/  @!UPT UIADD3 URZ, UPT, UPT, URZ, URZ, URZ ;  /* 0x000000fffffff290 */ /* 0x000fe4000fffe0ff */
[----:B------:R-:W-:Y:S01]  /*41f0*/  @P0 R2UR.BROADCAST UR14, R2 ;  /* 0x00000000020e02ca */ /* 0x000fe200008e0000 */
[----:B------:R-:W-:Y:S02]  /*4200*/  UIADD3 UR4, UPT, UPT, UR15, 0x88, URZ ;  /* 0x000000880f047890 */ /* 0x000fe4000fffe0ff */
[----:B------:R-:W-:Y:S01]  /*4210*/  UIADD3 UR17, UPT, UPT, UR17, -0x1, URZ ;  /* 0xffffffff11117890 */ /* 0x000fe2000fffe0ff */
[----:B------:R1:W-:Y:S01]  /*4220*/  UTCHMMA gdesc[UR10], gdesc[UR8], tmem[UR5], tmem[UR26], idesc[UR27], UP2 ;  /* 0x00ff1a080a0075ea */ /* 0x0003e20009000005 */
[----:B------:R-:W-:Y:S08]  /*4230*/  UPLOP3.LUT UP2, UPT, UPT, UPT, UPT, 0x80, 0x8 ;  /* 0x000000000008789c */ /* 0x000ff00003f4f070 */
[----:B------:R3:W-:Y:S01]  /*4240*/  UTCHMMA gdesc[UR12], gdesc[UR6], tmem[UR14], tmem[UR24], idesc[UR25], UPT ;  /* 0x00ff18060c0075ea */ /* 0x0007e2000b80000e */
[----:B------:R3:W-:Y:S01]  /*4250*/  UTCBAR [UR4], URZ ;  /* 0x000000ff040073e9 */ /* 0x0007e200080000ff */
[----:B-1----:R-:W-:Y:S01]  /*4260*/  UMOV UR5, UR16 ;  /* 0x0000001000057c82 */ /* 0x002fe20008000000 */
[----:B------:R-:W-:Y:S05]  /*4270*/  BRA.U UP3, `(.L_x_66) ;  /* 0xfffffffd03607547 */ /* 0x000fea000b83ffff */
.L_x_63:
[----:B---3--:R-:W-:Y:S01]  /*4280*/  UIADD3 UR4, UPT, UPT, UR22, 0x1, URZ ;  /* 0x0000000116047890 */ /* 0x008fe2000fffe0ff */
[----:B------:R-:W-:Y:S01]  /*4290*/  LOP3.LUT P0, RZ, R6, 0x1, RZ, 0xc0, !PT ;  /* 0x0000000106ff7812 */ /* 0x000fe2000780c0ff */
[----:B------:R-:W-:Y:S01]  /*42a0*/  UIADD3 UR5, UPT, UPT, UR23, 0x170, URZ ;  /* 0x0000017017057890 */ /* 0x000fe2000fffe0ff */
[----:B------:R-:W-:Y:S01]  /*42b0*/  LOP3.LUT R9, R9, 0x1, RZ, 0x3c, !PT ;  /* 0x0000000109097812 */ /* 0x000fe200078e3cff */
[----:B------:R-:W-:-:S04]  /*42c0*/  UISETP.NE.AND UP0, UPT, UR4, 0x2, UPT ;  /* 0x000000020400788c */ /* 0x000fc8000bf05270 */
[----:B------:R-:W-:Y:S02]  /*42d0*/  USEL UR6, URZ, 0x1, UP0 ;  /* 0x00000001ff067887 */ /* 0x000fe40008000000 */
[----:B------:R-:W-:Y:S01]  /*42e0*/  USEL UR22, UR4, URZ, UP0 ;  /* 0x000000ff04167287 */ /* 0x000fe20008000000 */
[----:B------:R2:W-:Y:S03]  /*42f0*/  UTCBAR [UR5], URZ ;  /* 0x000000ff050073e9 */ /* 0x0005e600080000ff */
[----:B------:R-:W-:Y:S01]  /*4300*/  LOP3.LUT R10, R10, UR6, RZ, 0x3c, !PT ;  /* 0x000000060a0a7c12 */ /* 0x000fe2000f8e3cff */
[----:B------:R-:W-:Y:S07]  /*4310*/  @P0 BRA `(.L_x_67) ;  /* 0xfffffff800d00947 */ /* 0x000fee000383ffff */
[----:B------:R-:W3:Y:S01]  /*4320*/  S2UR UR6, SR_CgaCtaId ;  /* 0x00000000000679c3 */ /* 0x000ee20000008800 */
[----:B------:R-:W-:Y:S01]  /*4330*/  ELECT P0, URZ, PT ;  /* 0x0000000000ff782f */ /* 0x000fe20003800000 */
[----:B-1----:R-:W-:Y:S01]  /*4340*/  IMAD.MOV.U32 R0, RZ, RZ, 0x1 ;  /* 0x00000001ff007424 */ /* 0x002fe200078e00ff */
[----:B------:R-:W-:Y:S01]  /*4350*/  UIADD3 UR19, UPT, UPT, UR19, 0x180, URZ ;  /* 0x0000018013137890 */ /* 0x000fe2000fffe0ff */
[----:B------:R-:W-:Y:S01]  /*4360*/  SHF.L.U32 R2, R10, 0x1f, RZ ;  /* 0x0000001f0a027819 */ /* 0x000fe200000006ff */
[----:B------:R-:W-:-:S03]  /*4370*/  UMOV UR4, 0x40 ;  /* 0x0000004000047882 */ /* 0x000fc60000000000 */
[----:B------:R-:W-:Y:S01]  /*4380*/  UVIRTCOUNT.DEALLOC.SMPOOL 0x80 ;  /* 0x000000800000784c */ /* 0x000fe20000000000 */
[----:B---3--:R-:W-:Y:S02]  /*4390*/  ULEA UR6, UR6, UR4, 0x18 ;  /* 0x0000000406067291 */ /* 0x008fe4000f8ec0ff */
[----:B------:R-:W-:-:S07]  /*43a0*/  ULEA UR4, UR22, UR19, 0x3 ;  /* 0x0000001316047291 */ /* 0x000fce000f8e18ff */
[----:B------:R1:W-:Y:S02]  /*43b0*/  @P0 STS.U8 [UR6+0x1c], R0 ;  /* 0x00001c00ff000988 */ /* 0x0003e40008000006 */
[----:B------:R-:W3:Y:S02]  /*43c0*/  SYNCS.PHASECHK.TRANS64.TRYWAIT P0, [UR4], R2 ;  /* 0x00000002ff0075a7 */ /* 0x000ee40008001104 */
[----:B-1-3--:R-:W-:Y:S05]  /*43d0*/  @!P0 BRA `(.L_x_68) ;  /* 0x0000005800d88947 */ /* 0x00afea0003800000 */
.L_x_183:
[----:B------:R-:W-:-:S04]  /*43e0*/  UIADD3 UR4, UPT, UPT, UR22, 0x1, URZ ;  /* 0x0000000116047890 */ /* 0x000fc8000fffe0ff */
[----:B------:R-:W-:-:S04]  /*43f0*/  UISETP.NE.AND UP0, UPT, UR4, 0x2, UPT ;  /* 0x000000020400788c */ /* 0x000fc8000bf05270 */
[----:B--2---:R-:W-:Y:S02]  /*4400*/  USEL UR5, URZ, 0x1, UP0 ;  /* 0x00000001ff057887 */ /* 0x004fe40008000000 */
[----:B------:R-:W-:-:S04]  /*4410*/  USEL UR4, UR4, URZ, UP0 ;  /* 0x000000ff04047287 */ /* 0x000fc80008000000 */
[----:B------:R-:W-:Y:S01]  /*4420*/  ULEA UR4, UR4, UR19, 0x3 ;  /* 0x0000001304047291 */ /* 0x000fe2000f8e18ff */
[----:B-1----:R-:W-:-:S04]  /*4430*/  LOP3.LUT R2, R10, UR5, RZ, 0x3c, !PT ;  /* 0x000000050a027c12 */ /* 0x002fc8000f8e3cff */
[----:B------:R-:W-:-:S04]  /*4440*/  SHF.L.U32 R2, R2, 0x1f, RZ ;  /* 0x0000001f02027819 */ /* 0x000fc800000006ff */
[----:B------:R-:W1:Y:S02]  /*4450*/  SYNCS.PHASECHK.TRANS64.TRYWAIT P0, [UR4], R2 ;  /* 0x00000002ff0075a7 */ /* 0x000e640008001104 */
[----:B-1----:R-:W-:Y:S05]  /*4460*/  @!P0 BRA `(.L_x_69) ;  /* 0x0000005800cc8947 */ /* 0x002fea0003800000 */
.L_x_185:
[----:B------:R-:W-:Y:S01]  /*4470*/  NOP ;  /* 0x0000000000007918 */ /* 0x000fe20000000000 */
[----:B-1----:R-:W1:Y:S01]  /*4480*/  LDS R0, [UR6+0x14] ;  /* 0x00001406ff007984 */ /* 0x002e620008000800 */
[----:B------:R-:W-:Y:S01]  /*4490*/  LOP3.LUT R3, R11, 0xffff, RZ, 0xc0, !PT ;  /* 0x0000ffff0b037812 */ /* 0x000fe200078ec0ff */
[----:B------:R-:W-:-:S03]  /*44a0*/  IMAD.MOV.U32 R2, RZ, RZ, 0xffff ;  /* 0x0000ffffff027424 */ /* 0x000fc600078e00ff */
[----:B------:R-:W-:-:S04]  /*44b0*/  SHF.R.U32.HI R3, RZ, 0x5, R3 ;  /* 0x00000005ff037819 */ /* 0x000fc80000011603 */
[----:B------:R-:W-:-:S04]  /*44c0*/  SHF.L.U32 R2, R2, R3, RZ ;  /* 0x0000000302027219 */ /* 0x000fc800000006ff */
[----:B-1----:R-:W-:-:S04]  /*44d0*/  LOP3.LUT R0, R0, R2, RZ, 0xc0, !PT ;  /* 0x0000000200007212 */ /* 0x002fc800078ec0ff */
[----:B------:R-:W-:Y:S01]  /*44e0*/  ISETP.NE.AND P0, PT, R0, R2, PT ;  /* 0x000000020000720c */ /* 0x000fe20003f05270 */
[----:B------:R-:W-:-:S05]  /*44f0*/  IMAD.MOV.U32 R0, RZ, RZ, 0x1 ;  /* 0x00000001ff007424 */ /* 0x000fca00078e00ff */
[----:B------:R-:W-:-:S07]  /*4500*/  SHF.L.U32 R0, R0, R3, RZ ;  /* 0x0000000300007219 */ /* 0x000fce00000006ff */
[----:B------:R-:W-:Y:S05]  /*4510*/  @P0 BRA `(.L_x_70) ;  /* 0x00000000005c0947 */ /* 0x000fea0003800000 */
[----:B------:R-:W1:Y:S02]  /*4520*/  LDS R3, [UR6+0x18] ;  /* 0x00001806ff037984 */ /* 0x000e640008000800 */
[----:B-1----:R-:W-:-:S04]  /*4530*/  LOP3.LUT R3, R3, R0, RZ, 0xc0, !PT ;  /* 0x0000000003037212 */ /* 0x002fc800078ec0ff */
[----:B------:R-:W-:-:S13]  /*4540*/  ISETP.NE.AND P0, PT, R3, R0, PT ;  /* 0x000000000300720c */ /* 0x000fda0003f05270 */
[----:B------:R-:W-:Y:S05]  /*4550*/  @P0 BRA `(.L_x_71) ;  /* 0x0000000000400947 */ /* 0x000fea0003800000 */
[----:B------:R-:W-:Y:S01]  /*4560*/  R2UR UR4, R2 ;  /* 0x00000000020472ca */ /* 0x000fe200000e0000 */
[----:B------:R-:W1:Y:S01]  /*4570*/  S2R R3, SR_LANEID ;  /* 0x0000000000037919 */ /* 0x000e620000000000 */
[----:B------:R-:W-:-:S04]  /*4580*/  LOP3.LUT R0, RZ, R0, RZ, 0x33, !PT ;  /* 0x00000000ff007212 */ /* 0x000fc800078e33ff */
[----:B------:R-:W2:Y:S07]  /*4590*/  REDUX UR7, R0 ;  /* 0x00000000000773c4 */ /* 0x000eae0000000000 */
[----:B------:R-:W-:-:S03]  /*45a0*/  ULOP3.LUT UR5, URZ, UR4, URZ, 0x33, !UPT ;  /* 0x00000004ff057292 */ /* 0x000fc6000f8e33ff */
[----:B------:R-:W-:Y:S02]  /*45b0*/  VOTEU.ANY UR4, UPT, PT ;  /* 0x0000000000047886 */ /* 0x000fe400038e0100 */
[----:B------:R-:W-:Y:S01]  /*45c0*/  UFLO.U32 UR4, UR4 ;  /* 0x00000004000472bd */ /* 0x000fe200080e0000 */
[----:B------:R-:W-:-:S04]  /*45d0*/  IMAD.U32 R2, RZ, RZ, UR5 ;  /* 0x00000005ff027e24 */ /* 0x000fc8000f8e00ff */
[----:B------:R-:W3:Y:S02]  /*45e0*/  REDUX UR8, R2 ;  /* 0x00000000020873c4 */ /* 0x000ee40000000000 */
[----:B------:R1:W-:Y:S01]  /*45f0*/  UTCATOMSWS.AND URZ, UR5 ;  /* 0x0000000500ff79e3 */ /* 0x0003e20008000000 */
[----:B--2---:R-:W-:Y:S01]  /*4600*/  IMAD.U32 R0, RZ, RZ, UR7 ;  /* 0x00000007ff007e24 */ /* 0x004fe2000f8e00ff */
[----:B-1----:R-:W-:Y:S01]  /*4610*/  ISETP.EQ.U32.AND P0, PT, R3, UR4, PT ;  /* 0x0000000403007c0c */ /* 0x002fe2000bf02070 */
[----:B---3--:R-:W-:-:S12]  /*4620*/  IMAD.U32 R2, RZ, RZ, UR8 ;  /* 0x00000008ff027e24 */ /* 0x008fd8000f8e00ff */
[----:B------:R1:W-:Y:S04]  /*4630*/  @P0 ATOMS.AND RZ, [UR6+0x14], R2 ;  /* 0x00001402ffff098c */ /* 0x0003e8000a800006 */
[----:B------:R1:W-:Y:S01]  /*4640*/  @P0 ATOMS.AND RZ, [UR6+0x18], R0 ;  /* 0x00001800ffff098c */ /* 0x0003e2000a800006 */
[----:B------:R-:W-:Y:S05]  /*4650*/  BRA `(.L_x_72) ;  /* 0x0000000000147947 */ /* 0x000fea0003800000 */
.L_x_71:
[----:B------:R-:W-:Y:S02]  /*4660*/  MOV R2, 0x4680 ;  /* 0x0000468000027802 */ /* 0x000fe40000000f00 */
[----:B----45:R-:W-:Y:S05]  /*4670*/  CALL.REL.NOINC `($__internal_0_$__cuda_sm10x_tcgen05_guardrail_trap_col_being_dealloced_not_returned_by_alloc) ;  /* 0x0000005c00b87944 */ /* 0x030fea0003c00000 */
[----:B------:R-:W-:Y:S05]  /*4680*/  BRA `(.L_x_72) ;  /* 0x0000000000087947 */ /* 0x000fea0003800000 */
.L_x_70:
[----:B------:R-:W-:Y:S02]  /*4690*/  MOV R2, 0x46b0 ;  /* 0x000046b000027802 */ /* 0x000fe40000000f00 */
[----:B----45:R-:W-:Y:S05]  /*46a0*/  CALL.REL.NOINC `($__internal_2_$__cuda_sm10x_tcgen05_guardrail_trap_unallocated_columns_being_dealloced) ;  /* 0x0000005c00c47944 */ /* 0x030fea0003c00000 */
.L_x_72:
[----:B------:R-:W-:Y:S01]  /*46b0*/  NOP ;  /* 0x0000000000007918 */ /* 0x000fe20000000000 */
[----:B------:R-:W-:Y:S05]  /*46c0*/  EXIT ;  /* 0x000000000000794d */ /* 0x000fea0003800000 */
.L_x_56:
[----:B------:R-:W2:Y:S01]  /*46d0*/  LDCU UR5, c[0x0][0x384] ;  /* 0x00007080ff0577ac */ /* 0x000ea20008000800 */
[----:B------:R-:W-:Y:S02]  /*46e0*/  UISETP.NE.OR UP0, UPT, UR18, 0x3, !UP3 ;  /* 0x000000031200788c */ /* 0x000fe4000df05670 */
[----:B--2---:R-:W-:-:S07]  /*46f0*/  UIADD3 UR5, UPT, UPT, UR5, 0x7f, URZ ;  /* 0x0000007f05057890 */ /* 0x004fce000fffe0ff */
[----:B------:R-:W-:Y:S05]  /*4700*/  BRA.U UP0, `(.L_x_73) ;  /* 0x0000001500847547 */ /* 0x000fea000b800000 */
[----:B------:R-:W-:Y:S01]  /*4710*/  USHF.R.S32.HI UR4, URZ, 0x1f, UR5 ;  /* 0x0000001fff047899 */ /* 0x000fe20008011405 */
[----:B------:R-:W2:Y:S01]  /*4720*/  S2UR UR12, SR_CgaCtaId ;  /* 0x00000000000c79c3 */ /* 0x000ea20000008800 */
[----:B------:R-:W3:Y:S01]  /*4730*/  LDCU UR50, c[0x0][0x370] ;  /* 0x00006e00ff3277ac */ /* 0x000ee20008000800 */
[----:B------:R-:W-:Y:S01]  /*4740*/  R2UR UR55, R48 ;  /* 0x00000000303772ca */ /* 0x000fe200000e0000 */
[----:B------:R-:W-:Y:S01]  /*4750*/  IMAD.MOV.U32 R10, RZ, RZ, 0x1 ;  /* 0x00000001ff0a7424 */ /* 0x000fe200078e00ff */
[----:B------:R-:W-:Y:S01]  /*4760*/  R2UR UR54, R49 ;  /* 0x00000000313672ca */ /* 0x000fe200000e0000 */
[----:B------:R-:W-:Y:S01]  /*4770*/  ULEA.HI UR4, UR4, UR5, URZ, 0x7 ;  /* 0x0000000504047291 */ /* 0x000fe2000f8f38ff */
[----:B------:R-:W-:Y:S01]  /*4780*/  IMAD.MOV.U32 R9, RZ, RZ, RZ ;  /* 0x000000ffff097224 */ /* 0x000fe200078e00ff */
[----:B------:R-:W3:Y:S01]  /*4790*/  LDCU.128 UR44, c[0x0][0xb10] ;  /* 0x00016200ff2c77ac */ /* 0x000ee20008000c00 */
[----:B------:R-:W4:Y:S01]  /*47a0*/  LDC.64 R14, c[0x0][0x348] ;  /* 0x0000d200ff0e7b82 */ /* 0x000f220000000a00 */
[----:B------:R-:W-:Y:S01]  /*47b0*/  USHF.R.S32.HI UR40, URZ, 0x7, UR4 ;  /* 0x00000007ff287899 */ /* 0x000fe20008011404 */
[----:B------:R-:W1:Y:S05]  /*47c0*/  LDCU UR48, c[0x0][0x374] ;  /* 0x00006e80ff3077ac */ /* 0x000e6a0008000800 */
[----:B------:R-:W-:Y:S01]  /*47d0*/  IMAD.U32 R2, RZ, RZ, UR40 ;  /* 0x00000028ff027e24 */ /* 0x000fe2000f8e00ff */
[----:B------:R-:W2:Y:S04]  /*47e0*/  LDCU.64 UR4, c[0x0][0x888] ;  /* 0x00011100ff0477ac */ /* 0x000ea80008000a00 */
[----:B------:R-:W-:Y:S01]  /*47f0*/  IABS R0, R2 ;  /* 0x0000000200007213 */ /* 0x000fe20000000000 */
[----:B------:R-:W1:Y:S03]  /*4800*/  LDCU.64 UR42, c[0x0][0x890] ;  /* 0x00011200ff2a77ac */ /* 0x000e660008000a00 */
[----:B------:R-:W-:Y:S01]  /*4810*/  R2UR UR38, R0 ;  /* 0x00000000002672ca */ /* 0x000fe200000e0000 */
[----:B------:R-:W4:Y:S01]  /*4820*/  LDCU UR30, c[0x0][0xb0c] ;  /* 0x00016180ff1e77ac */ /* 0x000f220008000800 */
[----:B------:R-:W4:Y:S01]  /*4830*/  LDCU UR63, c[0x0][0xb20] ;  /* 0x00016400ff3f77ac */ /* 0x000f220008000800 */
[----:B------:R-:W4:Y:S10]  /*4840*/  LDCU UR41, c[0x0][0x388] ;  /* 0x00007100ff2977ac */ /* 0x000f340008000800 */
[----:B------:R-:W4:Y:S01]  /*4850*/  I2F.RP R0, UR38 ;  /* 0x0000002600007d06 */ /* 0x000f220008209400 */
[----:B--2---:R-:W-:Y:S01]  /*4860*/  UISETP.NE.U32.AND UP0, UPT, UR4, URZ, UPT ;  /* 0x000000ff0400728c */ /* 0x004fe2000bf05070 */
[----:B------:R-:W2:Y:S03]  /*4870*/  LDCU UR4, c[0x0][0xb30] ;  /* 0x00016600ff0477ac */ /* 0x000ea60008000800 */
[----:B------:R-:W-:Y:S01]  /*4880*/  UISETP.NE.AND.EX UP6, UPT, UR5, URZ, UPT, UP0 ;  /* 0x000000ff0500728c */ /* 0x000fe2000bfc5300 */
[----:B------:R-:W-:Y:S01]  /*4890*/  UMOV UR31, 0x400 ;  /* 0x00000400001f7882 */ /* 0x000fe20000000000 */
[----:B---3--:R-:W-:-:S02]  /*48a0*/  UIMAD.WIDE.U32 UR8, UR50, UR44, URZ ;  /* 0x0000002c320872a5 */ /* 0x008fc4000f8e00ff */
[----:B-1----:R-:W-:Y:S01]  /*48b0*/  UIMAD.WIDE.U32 UR10, UR48, UR47, URZ ;  /* 0x0000002f300a72a5 */ /* 0x002fe2000f8e00ff */
[----:B------:R-:W-:Y:S01]  /*48c0*/  UMOV UR6, URZ ;  /* 0x000000ff00067c82 */ /* 0x000fe20008000000 */
[----:B----4-:R-:W1:Y:S01]  /*48d0*/  MUFU.RCP R0, R0 ;  /* 0x0000000000007308 */ /* 0x010e620000001000 */
[----:B------:R-:W-:Y:S02]  /*48e0*/  ULEA UR31, UR12, UR31, 0x18 ;  /* 0x0000001f0c1f7291 */ /* 0x000fe4000f8ec0ff */
[----:B------:R-:W-:Y:S02]  /*48f0*/  UISETP.NE.AND UP0, UPT, UR39, 0x1, UPT ;  /* 0x000000012700788c */ /* 0x000fe4000bf05270 */
[----:B------:R-:W-:Y:S02]  /*4900*/  UISETP.NE.U32.AND UP0, UPT, UR42, URZ, UPT ;  /* 0x000000ff2a00728c */ /* 0x000fe4000bf05070 */
[----:B------:R-:W-:Y:S02]  /*4910*/  UIADD3 UR58, UPT, UPT, UR31, 0x128, URZ ;  /* 0x000001281f3a7890 */ /* 0x000fe4000fffe0ff */
[----:B------:R-:W-:-:S02]  /*4920*/  UIADD3 UR56, UPT, UPT, UR31, 0x168, URZ ;  /* 0x000001681f387890 */ /* 0x000fc4000fffe0ff */
[----:B------:R-:W-:Y:S02]  /*4930*/  UIADD3 UR33, UPT, UPT, UR31, 0x110, URZ ;  /* 0x000001101f217890 */ /* 0x000fe4000fffe0ff */
[----:B------:R-:W-:Y:S02]  /*4940*/  UIADD3 UR25, UPT, UPT, UR31, 0x118, URZ ;  /* 0x000001181f197890 */ /* 0x000fe4000fffe0ff */
[----:B------:R-:W-:Y:S01]  /*4950*/  UIADD3 UR17, UPT, UPT, UR31, 0x120, URZ ;  /* 0x000001201f117890 */ /* 0x000fe2000fffe0ff */
[----:B-1----:R-:W-:Y:S01]  /*4960*/  VIADD R0, R0, 0xffffffe ;  /* 0x0ffffffe00007836 */ /* 0x002fe20000000000 */
[----:B------:R-:W-:Y:S01]  /*4970*/  UISETP.GE.AND UP3, UPT, UR39, 0x1, UPT ;  /* 0x000000012700788c */ /* 0x000fe2000bf66270 */
[----:B------:R-:W-:Y:S01]  /*4980*/  UMOV UR53, UR9 ;  /* 0x0000000900357c82 */ /* 0x000fe20008000000 */
[----:B------:R-:W-:Y:S01]  /*4990*/  UMOV UR52, UR11 ;  /* 0x0000000b00347c82 */ /* 0x000fe20008000000 */
[----:B------:R-:W-:Y:S02]  /*49a0*/  UISETP.NE.AND UP3, UPT, UR30, 0x1, UPT ;  /* 0x000000011e00788c */ /* 0x000fe4000bf65270 */
[----:B------:R-:W1:Y:S01]  /*49b0*/  F2I.FTZ.U32.TRUNC.NTZ R0, R0 ;  /* 0x0000000000007305 */ /* 0x000e62000021f000 */
[----:B------:R-:W-:-:S02]  /*49c0*/  UISETP.NE.AND.EX UP4, UPT, UR43, URZ, UPT, UP0 ;  /* 0x000000ff2b00728c */ /* 0x000fc4000bf85300 */
[----:B------:R-:W-:Y:S02]  /*49d0*/  UISETP.NE.AND UP5, UPT, UR46, 0x1, UPT ;  /* 0x000000012e00788c */ /* 0x000fe4000bfa5270 */
[----:B------:R-:W-:Y:S01]  /*49e0*/  UPLOP3.LUT UP2, UPT, UPT, UPT, UPT, 0x40, 0x4 ;  /* 0x000000000004789c */ /* 0x000fe20003f4e870 */
[----:B------:R-:W3:Y:S01]  /*49f0*/  LDCU.64 UR22, c[0x0][0xb28] ;  /* 0x00016500ff1677ac */ /* 0x000ee20008000a00 */
[----:B------:R-:W-:Y:S02]  /*4a00*/  UPRMT UR58, UR12, 0x654, UR58 ;  /* 0x000006540c3a7896 */ /* 0x000fe4000800003a */
[----:B------:R-:W-:Y:S01]  /*4a10*/  UPRMT UR56, URZ, 0x654, UR56 ;  /* 0x00000654ff387896 */ /* 0x000fe20008000038 */
[----:B-1----:R-:W-:Y:S01]  /*4a20*/  R2UR UR7, R0 ;  /* 0x00000000000772ca */ /* 0x002fe200000e0000 */
[----:B------:R-:W-:Y:S01]  /*4a30*/  UPRMT UR61, UR12, 0x654, UR33 ;  /* 0x000006540c3d7896 */ /* 0x000fe20008000021 */
[----:B------:R-:W-:Y:S01]  /*4a40*/  IABS R0, R2 ;  /* 0x0000000200007213 */ /* 0x000fe20000000000 */
[----:B------:R-:W-:Y:S01]  /*4a50*/  IMAD.MOV.U32 R2, RZ, RZ, 0x1000 ;  /* 0x00001000ff027424 */ /* 0x000fe200078e00ff */
[----:B------:R-:W-:-:S02]  /*4a60*/  UPRMT UR60, UR12, 0x654, UR25 ;  /* 0x000006540c3c7896 */ /* 0x000fc40008000019 */
[----:B------:R-:W-:Y:S01]  /*4a70*/  UPRMT UR59, UR12, 0x654, UR17 ;  /* 0x000006540c3b7896 */ /* 0x000fe20008000011 */
[----:B------:R-:W-:Y:S01]  /*4a80*/  IMAD.MOV R0, RZ, RZ, -R0 ;  /* 0x000000ffff007224 */ /* 0x000fe200078e0a00 */
[----:B------:R-:W-:Y:S02]  /*4a90*/  USHF.R.U32.HI UR53, URZ, UR45, UR53 ;  /* 0x0000002dff357299 */ /* 0x000fe40008011635 */
[----:B------:R-:W-:Y:S02]  /*4aa0*/  USHF.R.U32.HI UR52, URZ, UR63, UR52 ;  /* 0x0000003fff347299 */ /* 0x000fe40008011634 */
[----:B------:R-:W-:Y:S01]  /*4ab0*/  R2UR UR57, R0 ;  /* 0x00000000003972ca */ /* 0x000fe200000e0000 */
[----:B------:R-:W-:Y:S02]  /*4ac0*/  UIADD3 UR5, UPT, UPT, URZ, -UR7, URZ ;  /* 0x80000007ff057290 */ /* 0x000fe4000fffe0ff */
[----:B--2---:R-:W-:Y:S02]  /*4ad0*/  UISETP.NE.AND UP3, UPT, UR4, 0x1, UPT ;  /* 0x000000010400788c */ /* 0x004fe4000bf65270 */
[----:B------:R-:W-:-:S02]  /*4ae0*/  UIMAD UR5, UR5, UR38, URZ ;  /* 0x00000026050572a4 */ /* 0x000fc4000f8e02ff */
[----:B------:R-:W-:Y:S02]  /*4af0*/  UISETP.NE.AND UP0, UPT, UR41, URZ, UPT ;  /* 0x000000ff2900728c */ /* 0x000fe4000bf05270 */
[----:B------:R-:W-:Y:S02]  /*4b00*/  UIMAD.WIDE.U32 UR6, UR7, UR5, UR6 ;  /* 0x00000005070672a5 */ /* 0x000fe4000f8e0006 */
[----:B------:R-:W-:-:S05]  /*4b10*/  UISETP.NE.AND UP5, UPT, UR40, URZ, UPT ;  /* 0x000000ff2800728c */ /* 0x000fca000bfa5270 */
[----:B---3--:R-:W-:-:S06]  /*4b20*/  UMOV UR51, UR7 ;  /* 0x0000000700337c82 */ /* 0x008fcc0008000000 */
.L_x_84:
[----:B------:R-:W-:Y:S04]  /*4b30*/  SHF.L.U32 R3, R9, 0x1f, RZ ;  /* 0x0000001f09037819 */ /* 0x000fe800000006ff */
[----:B-1----:R-:W1:Y:S02]  /*4b40*/  SYNCS.PHASECHK.TRANS64.TRYWAIT P0, [UR31+0x160], R3 ;  /* 0x00016003ff0075a7 */ /* 0x002e64000800111f */
[----:B-1----:R-:W-:Y:S05]  /*4b50*/  @!P0 BRA `(.L_x_74) ;  /* 0x0000005400288947 */ /* 0x002fea0003800000 */
.L_x_187:
[----:B------:R-:W2:Y:S01]  /*4b60*/  LDS.128 R4, [UR31+0x1a0] ;  /* 0x0001a01fff047984 */ /* 0x000ea20008000c00 */
[----:B------:R-:W-:Y:S01]  /*4b70*/  @!PT LDS RZ, [RZ] ;  /* 0x00000000fffff984 */ /* 0x000fe20000000800 */
[----:B------:R-:W-:Y:S01]  /*4b80*/  @!PT LDS RZ, [RZ] ;  /* 0x00000000fffff984 */ /* 0x000fe20000000800 */
[----:B------:R-:W-:Y:S01]  /*4b90*/  @!PT LDS RZ, [RZ] ;  /* 0x00000000fffff984 */ /* 0x000fe20000000800 */
[----:B------:R-:W-:Y:S01]  /*4ba0*/  @!PT LDS RZ, [RZ] ;  /* 0x00000000fffff984 */ /* 0x000fe20000000800 */
[----:B------:R3:W-:Y:S06]  /*4bb0*/  MEMBAR.ALL.CTA ;  /* 0x0000000000007992 */ /* 0x0007ec0000008000 */
[----:B---3--:R-:W3:Y:S02]  /*4bc0*/  FENCE.VIEW.ASYNC.S ;  /* 0x00000000000073c6 */ /* 0x008ee40000000000 */
[----:B---3--:R-:W-:Y:S01]  /*4bd0*/  SYNCS.ARRIVE.TRANS64.RED.A1T0 RZ, [UR56], RZ ;  /* 0x000000ffffff79a7 */ /* 0x008fe20008100438 */
[----:B--2---:R-:W-:Y:S11]  /*4be0*/  LOP3.LUT P0, RZ, R6, 0x1, RZ, 0xc0, !PT ;  /* 0x0000000106ff7812 */ /* 0x004ff6000780c0ff */
[----:B------:R-:W-:Y:S02]  /*4bf0*/  @!UPT UIADD3 URZ, UPT, UPT, URZ, URZ, URZ ;  /* 0x000000fffffff290 */ /* 0x000fe4000fffe0ff */
[----:B------:R-:W-:Y:S01]  /*4c00*/  VOTEU.ANY UP0, P0 ;  /* 0x0000000000ff7886 */ /* 0x000fe20000000100 */
[----:B------:R-:W-:Y:S11]  /*4c10*/  PLOP3.LUT P0, PT, PT, PT, UP0, 0x80, 0x8 ;  /* 0x000000000008781c */ /* 0x000ff60003f0f008 */
[----:B------:R-:W-:Y:S02]  /*4c20*/  @!UPT UIADD3 URZ, UPT, UPT, URZ, URZ, URZ ;  /* 0x000000fffffff290 */ /* 0x000fe4000fffe0ff */
[----:B-1----:R-:W-:Y:S02]  /*4c30*/  @P0 MOV R3, R4 ;  /* 0x0000000400030202 */ /* 0x002fe40000000f00 */
[----:B------:R-:W-:Y:S02]  /*4c40*/  @P0 LOP3.LUT R0, R5, 0xffff, RZ, 0xc0, !PT ;  /* 0x0000ffff05000812 */ /* 0x000fe400078ec0ff */
[----:B------:R-:W-:Y:S02]  /*4c50*/  @P0 R2UR UR5, R3 ;  /* 0x00000000030502ca */ /* 0x000fe400000e0000 */
[----:B------:R-:W-:Y:S11]  /*4c60*/  @P0 R2UR UR4, R0 ;  /* 0x00000000000402ca */ /* 0x000ff600000e0000 */
[----:B------:R-:W-:Y:S02]  /*4c70*/  @UP0 UMOV UR15, UR5 ;  /* 0x00000005000f0c82 */ /* 0x000fe40008000000 */
[----:B------:R-:W-:Y:S01]  /*4c80*/  @UP0 UMOV UR14, UR4 ;  /* 0x00000004000e0c82 */ /* 0x000fe20008000000 */
[----:B------:R-:W-:Y:S09]  /*4c90*/  UISETP.GE.AND UP0, UPT, UR39, 0x1, UPT ;  /* 0x000000012700788c */ /* 0x000ff2000bf06270 */
[----:B------:R-:W-:Y:S05]  /*4ca0*/  BRA.U !UP0, `(.L_x_75) ;  /* 0x0000000108c07547 */ /* 0x000fea000b800000 */
[----:B------:R-:W-:Y:S02]  /*4cb0*/  UIMAD.WIDE.U32 UR8, UR14, UR47, URZ ;  /* 0x0000002f0e0872a5 */ /* 0x000fe4000f8e00ff */
[----:B------:R-:W-:Y:S02]  /*4cc0*/  UP2UR UR16, UPR, URZ, 0x4 ;  /* 0x00000004ff107883 */ /* 0x000fe40008000000 */
[----:B------:R-:W-:Y:S02]  /*4cd0*/  UISETP.NE.AND UP2, UPT, UR46, 0x1, UPT ;  /* 0x000000012e00788c */ /* 0x000fe4000bf45270 */
[----:B------:R-:W-:Y:S02]  /*4ce0*/  UIMAD.WIDE.U32 UR10, UR15, UR44, URZ ;  /* 0x0000002c0f0a72a5 */ /* 0x000fe4000f8e00ff */
[----:B------:R-:W-:Y:S02]  /*4cf0*/  USEL UR4, UR48, UR52, !UP2 ;  /* 0x0000003430047287 */ /* 0x000fe4000d000000 */
[----:B------:R-:W-:Y:S02]  /*4d00*/  UISETP.NE.AND UP0, UPT, UR30, 0x1, UPT ;  /* 0x000000011e00788c */ /* 0x000fe4000bf05270 */
[----:B------:R-:W-:Y:S02]  /*4d10*/  UP2UR UR21, UPR, URZ, 0x2 ;  /* 0x00000002ff157883 */ /* 0x000fe40008000000 */
[----:B------:R-:W-:Y:S02]  /*4d20*/  UISETP.NE.AND UP1, UPT, UR39, 0x1, UPT ;  /* 0x000000012700788c */ /* 0x000fe4000bf25270 */
[----:B------:R-:W-:Y:S02]  /*4d30*/  UIMAD.WIDE.U32 UR12, UR4, UR22, URZ ;  /* 0x00000016040c72a5 */ /* 0x000fe4000f8e00ff */
[----:B------:R-:W-:Y:S01]  /*4d40*/  USEL UR7, UR50, UR53, !UP0 ;  /* 0x0000003532077287 */ /* 0x000fe2000c000000 */
[----:B------:R-:W-:Y:S02]  /*4d50*/  UMOV UR5, UR9 ;  /* 0x0000000900057c82 */ /* 0x000fe40008000000 */
[----:B------:R-:W-:Y:S02]  /*4d60*/  USHF.R.U32.HI UR6, URZ, UR63, UR5 ;  /* 0x0000003fff067299 */ /* 0x000fe40008011605 */
[----:B------:R-:W-:Y:S02]  /*4d70*/  UIMAD.WIDE.U32 UR18, UR7, UR22, URZ ;  /* 0x00000016071272a5 */ /* 0x000fe4000f8e00ff */
[----:B------:R-:W-:Y:S02]  /*4d80*/  USEL UR6, UR14, UR6, !UP2 ;  /* 0x000000060e067287 */ /* 0x000fe4000d000000 */
[----:B------:R-:W-:Y:S01]  /*4d90*/  UISETP.NE.AND UP2, UPT, UR16, URZ, UPT ;  /* 0x000000ff1000728c */ /* 0x000fe2000bf45270 */
[----:B------:R-:W-:Y:S01]  /*4da0*/  UMOV UR5, UR11 ;  /* 0x0000000b00057c82 */ /* 0x000fe20008000000 */
[----:B------:R-:W-:Y:S02]  /*4db0*/  UIMAD.WIDE.U32 UR10, UR6, UR22, URZ ;  /* 0x00000016060a72a5 */ /* 0x000fe4000f8e00ff */
[----:B------:R-:W-:Y:S03]  /*4dc0*/  USHF.R.U32.HI UR8, URZ, UR45, UR5 ;  /* 0x0000002dff087299 */ /* 0x000fe60008011605 */
[----:B------:R-:W-:Y:S02]  /*4dd0*/  UMOV UR5, UR13 ;  /* 0x0000000d00057c82 */ /* 0x000fe40008000000 */
[----:B------:R-:W-:Y:S03]  /*4de0*/  @UP1 USHF.R.U32.HI UR4, URZ, UR23, UR5 ;  /* 0x00000017ff041299 */ /* 0x000fe60008011605 */
[----:B------:R-:W-:Y:S01]  /*4df0*/  UMOV UR5, UR19 ;  /* 0x0000001300057c82 */ /* 0x000fe20008000000 */
[----:B------:R-:W-:Y:S02]  /*4e00*/  UIMAD UR4, UR39, UR4, URZ ;  /* 0x00000004270472a4 */ /* 0x000fe4000f8e02ff */
[----:B------:R-:W-:Y:S02]  /*4e10*/  @UP1 USHF.R.U32.HI UR7, URZ, UR23, UR5 ;  /* 0x00000017ff071299 */ /* 0x000fe40008011605 */
[----:B------:R-:W-:Y:S02]  /*4e20*/  USEL UR5, UR15, UR8, !UP0 ;  /* 0x000000080f057287 */ /* 0x000fe4000c000000 */
[----:B------:R-:W-:Y:S02]  /*4e30*/  UIMAD UR8, UR39, UR7, URZ ;  /* 0x00000007270872a4 */ /* 0x000fe4000f8e02ff */
[----:B------:R-:W-:Y:S03]  /*4e40*/  UISETP.GE.AND UP0, UPT, UR6, UR4, UPT ;  /* 0x000000040600728c */ /* 0x000fe6000bf06270 */
[----:B------:R-:W-:Y:S01]  /*4e50*/  UMOV UR4, UR11 ;  /* 0x0000000b00047c82 */ /* 0x000fe20008000000 */
[----:B------:R-:W-:Y:S02]  /*4e60*/  UISETP.GE.OR UP0, UPT, UR5, UR8, UP0 ;  /* 0x000000080500728c */ /* 0x000fe40008706670 */
[----:B------:R-:W-:Y:S02]  /*4e70*/  USHF.R.U32.HI UR4, URZ, UR23, UR4 ;  /* 0x00000017ff047299 */ /* 0x000fe40008011604 */
[----:B------:R-:W-:Y:S02]  /*4e80*/  UIMAD.WIDE.U32 UR8, UR5, UR22, URZ ;  /* 0x00000016050872a5 */ /* 0x000fe4000f8e00ff */
[----:B------:R-:W-:Y:S04]  /*4e90*/  USEL UR10, UR6, UR4, !UP1 ;  /* 0x00000004060a7287 */ /* 0x000fe8000c800000 */
[----:B------:R-:W-:Y:S01]  /*4ea0*/  UIADD3 UR11, UPT, UPT, -UR10, URZ, URZ ;  /* 0x000000ff0a0b7290 */ /* 0x000fe2000fffe1ff */
[----:B------:R-:W-:Y:S02]  /*4eb0*/  @!UP0 UMOV UR4, UR9 ;  /* 0x0000000900048c82 */ /* 0x000fe40008000000 */
[----:B------:R-:W-:Y:S02]  /*4ec0*/  @!UP0 USHF.R.U32.HI UR4, URZ, UR23, UR4 ;  /* 0x00000017ff048299 */ /* 0x000fe40008011604 */
[----:B------:R-:W-:Y:S02]  /*4ed0*/  UIMAD UR8, UR39, UR11, UR6 ;  /* 0x0000000b270872a4 */ /* 0x000fe4000f8e0206 */
[----:B------:R-:W-:Y:S02]  /*4ee0*/  @!UP0 USEL UR4, UR5, UR4, !UP1 ;  /* 0x0000000405048287 */ /* 0x000fe4000c800000 */
[----:B------:R-:W-:Y:S02]  /*4ef0*/  UISETP.NE.AND UP1, UPT, UR21, URZ, UPT ;  /* 0x000000ff1500728c */ /* 0x000fe4000bf25270 */
[----:B------:R-:W-:Y:S02]  /*4f00*/  @!UP0 UIMAD UR8, UR7, UR8, UR4 ;  /* 0x00000008070882a4 */ /* 0x000fe4000f8e0204 */
[----:B------:R-:W-:Y:S02]  /*4f10*/  @!UP0 UIADD3 UR9, UPT, UPT, UR10, -UR4, URZ ;  /* 0x800000040a098290 */ /* 0x000fe4000fffe0ff */
[----:B------:R-:W-:Y:S02]  /*4f20*/  UIADD3 UR4, UPT, UPT, -UR5, URZ, URZ ;  /* 0x000000ff05047290 */ /* 0x000fe4000fffe1ff */
[----:B------:R-:W-:Y:S02]  /*4f30*/  UIADD3 UR7, UPT, UPT, -UR6, URZ, URZ ;  /* 0x000000ff06077290 */ /* 0x000fe4000fffe1ff */
[----:B------:R-:W-:Y:S02]  /*4f40*/  @!UP0 UIMAD UR6, UR9, UR39, UR5 ;  /* 0x00000027090682a4 */ /* 0x000fe4000f8e0205 */
[----:B------:R-:W-:Y:S02]  /*4f50*/  UIMAD UR15, UR30, UR4, UR15 ;  /* 0x000000041e0f72a4 */ /* 0x000fe4000f8e020f */
[----:B------:R-:W-:Y:S01]  /*4f60*/  UIMAD UR4, UR46, UR7, UR14 ;  /* 0x000000072e0472a4 */ /* 0x000fe2000f8e020e */
[----:B------:R-:W-:Y:S02]  /*4f70*/  @!UP0 UMOV UR5, UR8 ;  /* 0x0000000800058c82 */ /* 0x000fe40008000000 */
[----:B------:R-:W-:Y:S02]  /*4f80*/  UIMAD UR15, UR5, UR30, UR15 ;  /* 0x0000001e050f72a4 */ /* 0x000fe4000f8e020f */
[----:B------:R-:W-:Y:S11]  /*4f90*/  UIMAD UR14, UR6, UR46, UR4 ;  /* 0x0000002e060e72a4 */ /* 0x000ff6000f8e0204 */
[----:B------:R-:W-:Y:S01]  /*4fa0*/  @!UPT UIADD3 URZ, UPT, UPT, URZ, URZ, URZ ;  /* 0x000000fffffff290 */ /* 0x000fe2000fffe0ff */
.L_x_75:
[----:B------:R-:W1:Y:S01]  /*4fb0*/  @!UP3 LDCU.128 UR8, c[0x0][0xb10] ;  /* 0x00016200ff08b7ac */ /* 0x000e620008000c00 */
[----:B------:R-:W-:Y:S04]  /*4fc0*/  MOV R0, UR20 ;  /* 0x0000001400007c02 */ /* 0x000fe80008000f00 */
[----:B------:R-:W-:Y:S01]  /*4fd0*/  IABS R0, R0 ;  /* 0x0000000000007213 */ /* 0x000fe20000000000 */
[----:B------:R-:W2:Y:S01]  /*4fe0*/  @!UP3 LDCU UR5, c[0x0][0xb0c] ;  /* 0x00016180ff05b7ac */ /* 0x000ea20008000800 */
[----:B------:R-:W3:Y:S01]  /*4ff0*/  @!UP3 LDCU UR4, c[0x0][0xb20] ;  /* 0x00016400ff04b7ac */ /* 0x000ee20008000800 */
[----:B-1----:R-:W-:Y:S04]  /*5000*/  UIMAD.WIDE.U32 UR6, UR15, UR8, URZ ;  /* 0x000000080f0672a5 */ /* 0x002fe8000f8e00ff */
[----:B------:R-:W-:Y:S02]  /*5010*/  @!UP3 USHF.R.U32.HI UR7, URZ, UR9, UR7 ;  /* 0x00000009ff07b299 */ /* 0x000fe40008011607 */
[----:B------:R-:W-:Y:S02]  /*5020*/  UIMAD.WIDE.U32 UR8, UR14, UR11, URZ ;  /* 0x0000000b0e0872a5 */ /* 0x000fe4000f8e00ff */
[----:B--2---:R-:W-:Y:S04]  /*5030*/  @!UP3 UISETP.NE.AND UP0, UPT, UR5, 0x1, UPT ;  /* 0x000000010500b88c */ /* 0x004fe8000bf05270 */
[----:B------:R-:W-:Y:S02]  /*5040*/  @!UP3 USEL UR7, UR15, UR7, !UP0 ;  /* 0x000000070f07b287 */ /* 0x000fe4000c000000 */
[----:B------:R-:W-:Y:S01]  /*5050*/  @!UP3 UISETP.NE.AND UP0, UPT, UR10, 0x1, UPT ;  /* 0x000000010a00b88c */ /* 0x000fe2000bf05270 */
[----:B------:R-:W-:Y:S02]  /*5060*/  @!UP3 UMOV UR6, UR9 ;  /* 0x000000090006bc82 */ /* 0x000fe40008000000 */
[----:B---3--:R-:W-:Y:S04]  /*5070*/  @!UP3 USHF.R.U32.HI UR6, URZ, UR4, UR6 ;  /* 0x00000004ff06b299 */ /* 0x008fe80008011606 */
[----:B------:R-:W-:Y:S04]  /*5080*/  @!UP3 USEL UR6, UR14, UR6, !UP0 ;  /* 0x000000060e06b287 */ /* 0x000fe8000c000000 */
[----:B------:R-:W-:Y:S02]  /*5090*/  @!UP3 UIADD3 UR4, UPT, UPT, -UR7, UR6, URZ ;  /* 0x000000060704b290 */ /* 0x000fe4000fffe1ff */
[----:B------:R-:W-:Y:S02]  /*50a0*/  @!UP3 UIADD3 UR6, UPT, UPT, UR7, -UR6, URZ ;  /* 0x800000060706b290 */ /* 0x000fe4000fffe0ff */
[----:B------:R-:W-:Y:S02]  /*50b0*/  @!UP3 UIMAD UR15, UR4, UR5, UR15 ;  /* 0x00000005040fb2a4 */ /* 0x000fe4000f8e020f */
[----:B------:R-:W-:Y:S01]  /*50c0*/  @!UP3 UIMAD UR14, UR6, UR10, UR14 ;  /* 0x0000000a060eb2a4 */ /* 0x000fe2000f8e020e */
[----:B------:R-:W-:Y:S11]  /*50d0*/  BRA.U UP2, `(.L_x_76) ;  /* 0x0000000102107547 */ /* 0x000ff6000b800000 */
[----:B------:R-:W-:Y:S04]  /*50e0*/  MOV R8, UR62 ;  /* 0x0000003e00087c02 */ /* 0x000fe80008000f00 */
[----:B------:R-:W-:Y:S04]  /*50f0*/  SHF.L.U32 R8, R8, 0x1f, RZ ;  /* 0x0000001f08087819 */ /* 0x000fe800000006ff */
[----:B------:R-:W1:Y:S02]  /*5100*/  SYNCS.PHASECHK.TRANS64.TRYWAIT P1, [UR31+0x158], R8 ;  /* 0x00015808ff0075a7 */ /* 0x000e64000802111f */
[----:B-1----:R-:W-:Y:S05]  /*5110*/  @!P1 BRA `(.L_x_77) ;  /* 0x0000004c00d09947 */ /* 0x002fea0003800000 */
.L_x_76:
[----:B------:R-:W-:Y:S01]  /*5120*/  UISETP.NE.AND UP2, UPT, UR41, URZ, UPT ;  /* 0x000000ff2900728c */ /* 0x000fe2000bf45270 */
[----:B------:R-:W-:Y:S01]  /*5130*/  R2UR UR4, R0 ;  /* 0x00000000000472ca */ /* 0x000fe200000e0000 */
[----:B------:R-:W-:Y:S01]  /*5140*/  USHF.L.U32 UR35, UR24, 0x6, URZ ;  /* 0x0000000618237899 */ /* 0x000fe200080006ff */
[----:B-1----:R-:W-:Y:S05]  /*5150*/  IMAD.U32 R8, RZ, RZ, UR41 ;  /* 0x00000029ff087e24 */ /* 0x002fea000f8e00ff */
[----:B------:R-:W-:Y:S04]  /*5160*/  IABS R8, R8 ;  /* 0x0000000800087213 */ /* 0x000fe80000000000 */
[----:B------:R-:W1:Y:S02]  /*5170*/  I2F.RP R12, R8 ;  /* 0x00000008000c7306 */ /* 0x000e640000209400 */
[----:B------:R-:W-:Y:S07]  /*5180*/  UIMAD.WIDE.U32 UR6, UR51, UR4, URZ ;  /* 0x00000004330672a5 */ /* 0x000fee000f8e00ff */
[----:B------:R-:W-:Y:S02]  /*5190*/  UMOV UR36, UR7 ;  /* 0x0000000700247c82 */ /* 0x000fe40008000000 */
[----:B------:R-:W-:Y:S04]  /*51a0*/  UIMAD UR4, UR36, UR57, UR4 ;  /* 0x00000039240472a4 */ /* 0x000fe8000f8e0204 */
[----:B------:R-:W-:Y:S01]  /*51b0*/  UISETP.GT.U32.AND UP0, UPT, UR38, UR4, UPT ;  /* 0x000000042600728c */ /* 0x000fe2000bf04070 */
[----:B-1----:R-:W1:Y:S10]  /*51c0*/  MUFU.RCP R12, R12 ;  /* 0x0000000c000c7308 */ /* 0x002e740000001000 */
[----:B------:R-:W-:Y:S02]  /*51d0*/  @!UP0 UIADD3 UR4, UPT, UPT, UR4, -UR38, URZ ;  /* 0x8000002604048290 */ /* 0x000fe4000fffe0ff */
[----:B------:R-:W-:Y:S02]  /*51e0*/  @!UP0 UIADD3 UR36, UPT, UPT, UR36, 0x1, URZ ;  /* 0x0000000124248890 */ /* 0x000fe4000fffe0ff */
[----:B------:R-:W-:Y:S02]  /*51f0*/  UISETP.GE.U32.AND UP0, UPT, UR4, UR38, UPT ;  /* 0x000000260400728c */ /* 0x000fe4000bf06070 */
[----:B------:R-:W-:Y:S01]  /*5200*/  ULOP3.LUT UR4, UR20, UR40, URZ, 0x3c, !UPT ;  /* 0x0000002814047292 */ /* 0x000fe2000f8e3cff */
[----:B-1----:R-:W-:Y:S04]  /*5210*/  VIADD R12, R12, 0xffffffe ;  /* 0x0ffffffe0c0c7836 */ /* 0x002fe80000000000 */
[----:B------:R-:W1:Y:S04]  /*5220*/  F2I.FTZ.U32.TRUNC.NTZ R13, R12 ;  /* 0x0000000c000d7305 */ /* 0x000e68000021f000 */
[----:B------:R-:W-:Y:S02]  /*5230*/  @UP0 UIADD3 UR36, UPT, UPT, UR36, 0x1, URZ ;  /* 0x0000000124240890 */ /* 0x000fe4000fffe0ff */
[----:B------:R-:W-:Y:S01]  /*5240*/  UISETP.GE.AND UP0, UPT, UR4, URZ, UPT ;  /* 0x000000ff0400728c */ /* 0x000fe2000bf06270 */
[--C-:B-1----:R-:W-:Y:S10]  /*5250*/  IMAD.MOV R3, RZ, RZ, -R13.reuse ;  /* 0x000000ffff037224 */ /* 0x102ff400078e0a0d */
[----:B------:R-:W-:Y:S01]  /*5260*/  @!UP0 UIADD3 UR36, UPT, UPT, -UR36, URZ, URZ ;  /* 0x000000ff24248290 */ /* 0x000fe2000fffe1ff */
[----:B------:R-:W-:Y:S01]  /*5270*/  IMAD.MOV.U32 R12, RZ, RZ, RZ ;  /* 0x000000ffff0c7224 */ /* 0x000fe200078e00ff */
[----:B------:R-:W-:Y:S01]  /*5280*/  @!UP5 ULOP3.LUT UR36, URZ, UR40, URZ, 0x33, !UPT ;  /* 0x00000028ff24d292 */ /* 0x000fe2000f8e33ff */
[----:B------:R-:W-:Y:S03]  /*5290*/  IMAD R3, R3, R8, RZ ;  /* 0x0000000803037224 */ /* 0x000fe600078e02ff */
[----:B------:R-:W-:Y:S01]  /*52a0*/  ULOP3.LUT UR4, UR36, UR41, URZ, 0x3c, !UPT ;  /* 0x0000002924047292 */ /* 0x000fe2000f8e3cff */
[----:B------:R-:W-:Y:S01]  /*52b0*/  IMAD.HI.U32 R13, R13, R3, R12 ;  /* 0x000000030d0d7227 */ /* 0x000fe200078e000c */
[----:B------:R-:W-:Y:S02]  /*52c0*/  MOV R0, UR36 ;  /* 0x0000002400007c02 */ /* 0x000fe40008000f00 */
[----:B------:R-:W-:Y:S02]  /*52d0*/  UISETP.GE.AND UP0, UPT, UR4, URZ, UPT ;  /* 0x000000ff0400728c */ /* 0x000fe4000bf06270 */
[----:B------:R-:W-:Y:S01]  /*52e0*/  IABS R0, R0 ;  /* 0x0000000000007213 */ /* 0x000fe20000000000 */
[----:B------:R-:W-:Y:S04]  /*52f0*/  UIADD3 UR4, UPT, UPT, -UR36, URZ, URZ ;  /* 0x000000ff24047290 */ /* 0x000fe8000fffe1ff */
[----:B------:R-:W-:Y:S01]  /*5300*/  IMAD.HI.U32 R13, R13, R0, RZ ;  /* 0x000000000d0d7227 */ /* 0x000fe200078e00ff */
[----:B------:R-:W-:Y:S03]  /*5310*/  UIMAD UR4, UR40, UR4, UR20 ;  /* 0x00000004280472a4 */ /* 0x000fe6000f8e0214 */
[----:B------:R-:W-:Y:S01]  /*5320*/  IMAD.MOV R3, RZ, RZ, -R13 ;  /* 0x000000ffff037224 */ /* 0x000fe200078e0a0d */
[----:B------:R-:W-:Y:S03]  /*5330*/  USHF.L.U32 UR34, UR4, 0x7, URZ ;  /* 0x0000000704227899 */ /* 0x000fe600080006ff */
[C---:B------:R-:W-:Y:S05]  /*5340*/  IMAD R0, R8.reuse, R3, R0 ;  /* 0x0000000308007224 */ /* 0x040fea00078e0200 */
[----:B------:R-:W-:Y:S11]  /*5350*/  ISETP.GT.U32.AND P1, PT, R8, R0, PT ;  /* 0x000000000800720c */ /* 0x000ff60003f24070 */
[----:B------:R-:W-:Y:S02]  /*5360*/  @!UPT UIADD3 URZ, UPT, UPT, URZ, URZ, URZ ;  /* 0x000000fffffff290 */ /* 0x000fe4000fffe0ff */
[-C--:B------:R-:W-:Y:S01]  /*5370*/  @!P1 IADD3 R0, PT, PT, R0, -R8.reuse, RZ ;  /* 0x8000000800009210 */ /* 0x080fe20007ffe0ff */
[----:B------:R-:W-:Y:S01]  /*5380*/  @!P1 VIADD R13, R13, 0x1 ;  /* 0x000000010d0d9836 */ /* 0x000fe20000000000 */
[----:B------:R-:W-:Y:S02]  /*5390*/  ISETP.NE.U32.AND P1, PT, RZ, UR42, PT ;  /* 0x0000002aff007c0c */ /* 0x000fe4000bf25070 */
[----:B------:R-:W-:Y:S02]  /*53a0*/  ISETP.GE.U32.AND P2, PT, R0, R8, PT ;  /* 0x000000080000720c */ /* 0x000fe40003f46070 */
[----:B------:R-:W-:Y:S02]  /*53b0*/  ISETP.NE.AND.EX P1, PT, RZ, UR43, PT, P1 ;  /* 0x0000002bff007c0c */ /* 0x000fe4000bf25310 */
[----:B------:R-:W-:Y:S09]  /*53c0*/  SHF.L.U32 R8, R10, 0x1f, RZ ;  /* 0x0000001f0a087819 */ /* 0x000ff200000006ff */
[----:B------:R-:W-:Y:S04]  /*53d0*/  @P2 IADD3 R13, PT, PT, R13, 0x1, RZ ;  /* 0x000000010d0d2810 */ /* 0x000fe80007ffe0ff */
[----:B------:R-:W-:Y:S11]  /*53e0*/  R2UR UR37, R13 ;  /* 0x000000000d2572ca */ /* 0x000ff600000e0000 */
[----:B------:R-:W-:Y:S02]  /*53f0*/  @!UPT UIADD3 URZ, UPT, UPT, URZ, URZ, URZ ;  /* 0x000000fffffff290 */ /* 0x000fe4000fffe0ff */
[----:B------:R-:W-:Y:S02]  /*5400*/  @!UP0 UIADD3 UR37, UPT, UPT, -UR37, URZ, URZ ;  /* 0x000000ff25258290 */ /* 0x000fe4000fffe1ff */
[----:B------:R-:W-:Y:S04]  /*5410*/  @!UP2 ULOP3.LUT UR37, URZ, UR41, URZ, 0x33, !UPT ;  /* 0x00000029ff25a292 */ /* 0x000fe8000f8e33ff */
[----:B------:R-:W-:Y:S04]  /*5420*/  UIADD3 UR5, UPT, UPT, -UR37, URZ, URZ ;  /* 0x000000ff25057290 */ /* 0x000fe8000fffe1ff */
[----:B------:R-:W-:Y:S01]  /*5430*/  UIMAD UR36, UR41, UR5, UR36 ;  /* 0x00000005292472a4 */ /* 0x000fe2000f8e0224 */
[----:B------:R-:W-:Y:S11]  /*5440*/  BRA.U !UP4, `(.L_x_78) ;  /* 0x000000010c387547 */ /* 0x000ff6000b800000 */
[----:B------:R-:W-:Y:S01]  /*5450*/  UPLOP3.LUT UP1, UPT, UPT, UPT, UP6, 0x80, 0x8 ;  /* 0x000000000008789c */ /* 0x000fe20003f2f060 */
[----:B------:R-:W-:Y:S01]  /*5460*/  HFMA2 R0, -RZ, RZ, 0, 5.9604644775390625e-08 ;  /* 0x00000001ff007431 */ /* 0x000fe200000001ff */
[----:B------:R-:W1:Y:S01]  /*5470*/  LDCU.64 UR8, c[0x0][0x358] ;  /* 0x00006b00ff0877ac */ /* 0x000e620008000a00 */
[----:B------:R-:W-:Y:S03]  /*5480*/  IMAD.MOV.U32 R55, RZ, RZ, 0x1 ;  /* 0x00000001ff377424 */ /* 0x000fe600078e00ff */
[----:B------:R-:W-:Y:S05]  /*5490*/  PLOP3.LUT P2, PT, PT, PT, UP1, 0x80, 0x8 ;  /* 0x000000000008781c */ /* 0x000fea0003f4f018 */
[----:B------:R-:W2:Y:S01]  /*54a0*/  @UP1 LDCU.64 UR4, c[0x0][0x888] ;  /* 0x00011100ff0417ac */ /* 0x000ea20008000a00 */
[----:B------:R-:W-:Y:S07]  /*54b0*/  @UP1 UIMAD UR6, UR49, UR42, URZ ;  /* 0x0000002a310612a4 */ /* 0x000fee000f8e02ff */
[----:B------:R-:W-:Y:S01]  /*54c0*/  @!P2 PRMT R55, R0, 0x7610, R55 ;  /* 0x000076100037a816 */ /* 0x000fe20000000037 */
[----:B--2---:R-:W-:Y:S06]  /*54d0*/  @UP1 UIMAD.WIDE UR4, UR6, 0x4, UR4 ;  /* 0x00000004060418a5 */ /* 0x004fec000f8e0204 */
[----:B------:R-:W-:Y:S01]  /*54e0*/  IMAD.U32 R12, RZ, RZ, UR4 ;  /* 0x00000004ff0c7e24 */ /* 0x000fe2000f8e00ff */
[----:B------:R-:W-:Y:S04]  /*54f0*/  MOV R13, UR5 ;  /* 0x00000005000d7c02 */ /* 0x000fe80008000f00 */
[----:B------:R-:W2:Y:S01]  /*5500*/  @!UP1 LDCU UR4, c[0x0][0x880] ;  /* 0x00011000ff0497ac */ /* 0x000ea20008000800 */
[----:B-1---5:R1:W5:Y:S02]  /*5510*/  @P2 LDG.E R27, desc[UR8][R12.64] ;  /* 0x000000080c1b2981 */ /* 0x022364000c1e1900 */
[----:B-12---:R-:W-:Y:S07]  /*5520*/  @!P2 IMAD.U32 R27, RZ, RZ, UR4 ;  /* 0x00000004ff1bae24 */ /* 0x006fee000f8e00ff */
.L_x_78:
[----:B-----5:R-:W-:Y:S01]  /*5530*/  @!P1 FSETP.EQ.AND P3, PT, R27, RZ, PT ;  /* 0x000000ff1b00920b */ /* 0x020fe20003f62000 */
[----:B------:R-:W-:Y:S01]  /*5540*/  @!UPT UIADD3 URZ, UPT, UPT, URZ, URZ, URZ ;  /* 0x000000fffffff290 */ /* 0x000fe2000fffe0ff */
[----:B------:R-:W-:Y:S11]  /*5550*/  @!P1 BRA `(.L_x_79) ;  /* 0x0000000000149947 */ /* 0x000ff60003800000 */
[----:B------:R-:W-:Y:S02]  /*5560*/  LOP3.LUT P1, RZ, R55, 0xff, RZ, 0xc0, !PT ;  /* 0x000000ff37ff7812 */ /* 0x000fe4000782c0ff */
[----:B------:R-:W-:Y:S04]  /*5570*/  PLOP3.LUT P3, PT, PT, PT, UP1, 0x80, 0x8 ;  /* 0x000000000008781c */ /* 0x000fe80003f6f018 */
[----:B------:R-:W-:Y:S07]  /*5580*/  PLOP3.LUT P3, PT, P3, PT, PT, 0x8, 0x80 ;  /* 0x000000000080781c */ /* 0x000fee0001f6e170 */
[----:B------:R-:W-:Y:S11]  /*5590*/  @P1 FSETP.EQ.AND P3, PT, R27, RZ, PT ;  /* 0x000000ff1b00120b */ /* 0x000ff60003f62000 */
[----:B------:R-:W-:Y:S02]  /*55a0*/  @!UPT UIADD3 URZ, UPT, UPT, URZ, URZ, URZ ;  /* 0x000000fffffff290 */ /* 0x000fe4000fffe0ff */
.L_x_79:
[----:B------:R-:W1:Y:S01]  /*55b0*/  SYNCS.PHASECHK.TRANS64.TRYWAIT P1, [UR31+0x130], R8 ;  /* 0x00013008ff0075a7 */ /* 0x000e62000802111f */
[----:B------:R-:W-:Y:S04]  /*55c0*/  ELECT P2, URZ, PT ;  /* 0x0000000000ff782f */ /* 0x000fe80003840000 */
[----:B------:R-:W-:Y:S01]  /*55d0*/  PLOP3.LUT P2, PT, P3, P2, PT, 0xf2, 0x2f ;  /* 0x00000000002f781c */ /* 0x000fe20001f45e72 */
[----:B------:R-:W-:Y:S01]  /*55e0*/  @!UPT UIADD3 URZ, UPT, UPT, URZ, URZ, URZ ;  /* 0x000000fffffff290 */ /* 0x000fe2000fffe0ff */
[----:B-1----:R-:W-:Y:S11]  /*55f0*/  @!P1 BRA `(.L_x_80) ;  /* 0x0000004800b09947 */ /* 0x002ff60003800000 */
.L_x_190:
[----:B------:R-:W-:Y:S01]  /*5600*/  @!P2 IADD3 R3, P1, PT, R14, 0x580, RZ ;  /* 0x000005800e03a810 */ /* 0x000fe20007f3e0ff */
[----:B------:R-:W-:Y:S01]  /*5610*/  VOTEU.ALL UP0, P2 ;  /* 0x0000000000ff7886 */ /* 0x000fe20001000000 */
[----:B------:R-:W-:Y:S01]  /*5620*/  UMOV UR6, 0x0 ;  /* 0x0000000000067882 */ /* 0x000fe20000000000 */
[----:B------:R-:W-:Y:S01]  /*5630*/  UMOV UR7, 0x10000000 ;  /* 0x1000000000077882 */ /* 0x000fe20000000000 */
[----:B------:R-:W-:Y:S01]  /*5640*/  @!P2 R2UR UR5, R3 ;  /* 0x000000000305a2ca */ /* 0x000fe200000e0000 */
[----:B-1----:R-:W-:Y:S01]  /*5650*/  @!P2 IMAD.X R0, RZ, RZ, R15, P1 ;  /* 0x000000ffff00a224 */ /* 0x002fe200008e060f */
[----:B------:R-:W-:Y:S01]  /*5660*/  @!UP0 UIADD3 UR32, UPT, UPT, UR31, 0x200, URZ ;  /* 0x000002001f208890 */ /* 0x000fe2000fffe0ff */
[----:B------:R-:W-:Y:S03]  /*5670*/  VOTEU.ALL UP0, P2 ;  /* 0x0000000000ff7886 */ /* 0x000fe60001000000 */
[----:B------:R-:W-:Y:S01]  /*5680*/  @!P2 R2UR UR4, R0 ;  /* 0x000000000004a2ca */ /* 0x000fe200000e0000 */
[----:B------:R-:W-:Y:S06]  /*5690*/  @!P2 IMAD.MOV.U32 R0, RZ, RZ, 0x1000 ;  /* 0x00001000ff00a424 */ /* 0x000fec00078e00ff */
[----:B------:R-:W-:Y:S06]  /*56a0*/  IMAD.U32 R12, RZ, RZ, UR5 ;  /* 0x00000005ff0c7e24 */ /* 0x000fec000f8e00ff */
[----:B------:R-:W-:Y:S01]  /*56b0*/  IMAD.U32 R13, RZ, RZ, UR4 ;  /* 0x00000004ff0d7e24 */ /* 0x000fe2000f8e00ff */
[----:B------:R-:W-:Y:S04]  /*56c0*/  @!P2 R2UR UR4, R12 ;  /* 0x000000000c04a2ca */ /* 0x000fe800000e0000 */
[----:B------:R-:W-:Y:S11]  /*56d0*/  @!P2 R2UR UR5, R13 ;  /* 0x000000000d05a2ca */ /* 0x000ff600000e0000 */
[----:B------:R-:W-:Y:S02]  /*56e0*/  @!UPT UIADD3 URZ, UPT, UPT, URZ, URZ, URZ ;  /* 0x000000fffffff290 */ /* 0x000fe4000fffe0ff */
[----:B------:R1:W-:Y:S01]  /*56f0*/  @!UP0 UTMALDG.4D [UR32], [UR4], desc[UR6] ;  /* 0x00000620040085b4 */ /* 0x0003e20008019000 */
[----:B------:R1:W-:Y:S01]  /*5700*/  @!P2 SYNCS.ARRIVE.TRANS64.RED.A0TR RZ, [UR31+0x110], R0 ;  /* 0x00011000ffffa9a7 */ /* 0x0003e2000830041f */
[----:B------:R-:W-:Y:S01]  /*5710*/  SYNCS.ARRIVE.TRANS64.RED.A1T0 RZ, [UR61], RZ ;  /* 0x000000ffffff79a7 */ /* 0x000fe2000810043d */
[----:B------:R-:W2:Y:S02]  /*5720*/  SYNCS.PHASECHK.TRANS64.TRYWAIT P1, [UR31+0x138], R8 ;  /* 0x00013808ff0075a7 */ /* 0x000ea4000802111f */
[----:B-12---:R-:W-:Y:S05]  /*5730*/  @!P1 BRA `(.L_x_81) ;  /* 0x0000004800789947 */ /* 0x006fea0003800000 */
.L_x_192:
[----:B------:R-:W-:Y:S01]  /*5740*/  @!P2 IADD3 R3, P1, PT, R14, 0x580, RZ ;  /* 0x000005800e03a810 */ /* 0x000fe20007f3e0ff */
[----:B------:R-:W-:Y:S01]  /*5750*/  VOTEU.ALL UP0, P2 ;  /* 0x0000000000ff7886 */ /* 0x000fe20001000000 */
[----:B------:R-:W-:Y:S01]  /*5760*/  UMOV UR6, 0x0 ;  /* 0x0000000000067882 */ /* 0x000fe20000000000 */
[----:B------:R-:W-:Y:S01]  /*5770*/  UMOV UR7, 0x10000000 ;  /* 0x1000000000077882 */ /* 0x000fe20000000000 */
[----:B------:R-:W-:Y:S01]  /*5780*/  @!P2 R2UR UR5, R3 ;  /* 0x000000000305a2ca */ /* 0x000fe200000e0000 */
[----:B-1----:R-:W-:Y:S01]  /*5790*/  @!P2 IMAD.X R0, RZ, RZ, R15, P1 ;  /* 0x000000ffff00a224 */ /* 0x002fe200008e060f */
[----:B------:R-:W-:Y:S02]  /*57a0*/  @!UP0 UIADD3 UR26, UPT, UPT, UR34, 0x20, URZ ;  /* 0x00000020221a8890 */ /* 0x000fe4000fffe0ff */
[----:B------:R-:W-:Y:S02]  /*57b0*/  @!UP0 UIADD3 UR24, UPT, UPT, UR31, 0x1200, URZ ;  /* 0x000012001f188890 */ /* 0x000fe4000fffe0ff */
[----:B------:R-:W-:Y:S01]  /*57c0*/  @!P2 R2UR UR4, R0 ;  /* 0x000000000004a2ca */ /* 0x000fe200000e0000 */
[----:B------:R-:W-:Y:S01]  /*57d0*/  VOTEU.ALL UP0, P2 ;  /* 0x0000000000ff7886 */ /* 0x000fe20001000000 */
[----:B------:R-:W-:Y:S01]  /*57e0*/  @!P2 IMAD.MOV.U32 R0, RZ, RZ, 0x1000 ;  /* 0x00001000ff00a424 */ /* 0x000fe200078e00ff */
[----:B------:R-:W-:Y:S01]  /*57f0*/  UMOV UR27, UR35 ;  /* 0x00000023001b7c82 */ /* 0x000fe20008000000 */
[----:B------:R-:W-:Y:S01]  /*5800*/  UMOV UR28, UR36 ;  /* 0x00000024001c7c82 */ /* 0x000fe20008000000 */
[----:B------:R-:W-:Y:S02]  /*5810*/  UMOV UR29, UR37 ;  /* 0x00000025001d7c82 */ /* 0x000fe40008000000 */
        /* <DEDUP_REMOVED lines=10> */
.L_x_194:
        /* <DEDUP_REMOVED lines=22> */
[----:B--2---:R-:W-:Y:S01]  /*5a20*/  @P0 SHF.R.U32.HI R0, RZ, 0x10, R5 ;  /* 0x00000010ff000819 */ /* 0x004fe20000011605 */
[----:B------:R-:W2:Y:S03]  /*5a30*/  SYNCS.PHASECHK.TRANS64.TRYWAIT P1, [UR31+0x148], R8 ;  /* 0x00014808ff0075a7 */ /* 0x000ea6000802111f */
[----:B------:R-:W-:Y:S01]  /*5a40*/  @P0 R2UR UR49, R0 ;  /* 0x00000000003102ca */ /* 0x000fe200000e0000 */
[----:B------:R-:W-:Y:S03]  /*5a50*/  @!UPT UIADD3 URZ, UPT, UPT, URZ, URZ, URZ ;  /* 0x000000fffffff290 */ /* 0x000fe6000fffe0ff */
[----:B-12---:R-:W-:Y:S11]  /*5a60*/  @!P1 BRA `(.L_x_83) ;  /* 0x0000004400dc9947 */ /* 0x006ff60003800000 */
.L_x_196:
[----:B------:R-:W-:Y:S01]  /*5a70*/  @!P2 IADD3 R3, P0, PT, R14, 0x580, RZ ;  /* 0x000005800e03a810 */ /* 0x000fe20007f1e0ff */
[----:B------:R-:W-:Y:S01]  /*5a80*/  VOTEU.ALL UP0, P2 ;  /* 0x0000000000ff7886 */ /* 0x000fe20001000000 */
[----:B------:R-:W-:Y:S01]  /*5a90*/  UMOV UR6, 0x0 ;  /* 0x0000000000067882 */ /* 0x000fe20000000000 */
[----:B------:R-:W-:Y:S01]  /*5aa0*/  UMOV UR7, 0x10000000 ;  /* 0x1000000000077882 */ /* 0x000fe20000000000 */
[----:B------:R-:W-:Y:S01]  /*5ab0*/  @!P2 R2UR UR5, R3 ;  /* 0x000000000305a2ca */ /* 0x000fe200000e0000 */
[----:B-1----:R-:W-:Y:S01]  /*5ac0*/  @!P2 IMAD.X R0, RZ, RZ, R15, P0 ;  /* 0x000000ffff00a224 */ /* 0x002fe200000e060f */
[----:B------:R-:W-:Y:S01]  /*5ad0*/  @!UP0 UIADD3 UR10, UPT, UPT, UR34, 0x60, URZ ;  /* 0x00000060220a8890 */ /* 0x000fe2000fffe0ff */
[----:B------:R-:W-:Y:S01]  /*5ae0*/  LOP3.LUT P0, RZ, R6, 0x1, RZ, 0xc0, !PT ;  /* 0x0000000106ff7812 */ /* 0x000fe2000780c0ff */
[----:B------:R-:W-:Y:S01]  /*5af0*/  @!UP0 UIADD3 UR8, UPT, UPT, UR31, 0x3200, URZ ;  /* 0x000032001f088890 */ /* 0x000fe2000fffe0ff */
[----:B------:R-:W-:Y:S01]  /*5b00*/  LOP3.LUT R10, R10, 0x1, RZ, 0x3c, !PT ;  /* 0x000000010a0a7812 */ /* 0x000fe200078e3cff */
[----:B------:R-:W-:Y:S01]  /*5b10*/  @!UP0 UIADD3 UR9, UPT, UPT, UR31, 0x128, URZ ;  /* 0x000001281f098890 */ /* 0x000fe2000fffe0ff */
[----:B------:R-:W-:Y:S01]  /*5b20*/  @!P2 R2UR UR4, R0 ;  /* 0x000000000004a2ca */ /* 0x000fe200000e0000 */
[----:B------:R-:W-:Y:S01]  /*5b30*/  VOTEU.ALL UP0, P2 ;  /* 0x0000000000ff7886 */ /* 0x000fe20001000000 */
[----:B------:R-:W-:Y:S01]  /*5b40*/  UMOV UR11, UR35 ;  /* 0x00000023000b7c82 */ /* 0x000fe20008000000 */
[----:B------:R-:W-:Y:S01]  /*5b50*/  UMOV UR12, UR36 ;  /* 0x00000024000c7c82 */ /* 0x000fe20008000000 */
[----:B------:R-:W-:Y:S01]  /*5b60*/  UMOV UR13, UR37 ;  /* 0x00000025000d7c82 */ /* 0x000fe20008000000 */
[----:B------:R-:W-:Y:S01]  /*5b70*/  UIADD3 UR20, UPT, UPT, UR14, UR55, URZ ;  /* 0x000000370e147290 */ /* 0x000fe2000fffe0ff */
[----:B------:R-:W-:Y:S01]  /*5b80*/  IMAD.U32 R12, RZ, RZ, UR5 ;  /* 0x00000005ff0c7e24 */ /* 0x000fe2000f8e00ff */
[----:B------:R-:W-:Y:S01]  /*5b90*/  UIADD3 UR24, UPT, UPT, UR15, UR54, URZ ;  /* 0x000000360f187290 */ /* 0x000fe2000fffe0ff */
[----:B------:R-:W-:Y:S01]  /*5ba0*/  LOP3.LUT R9, R9, 0x1, RZ, 0x3c, !PT ;  /* 0x0000000109097812 */ /* 0x000fe200078e3cff */
[----:B------:R-:W-:Y:S04]  /*5bb0*/  UPLOP3.LUT UP2, UPT, UPT, UPT, UPT, 0x80, 0x8 ;  /* 0x000000000008789c */ /* 0x000fe80003f4f070 */
[----:B------:R-:W-:Y:S01]  /*5bc0*/  IMAD.U32 R13, RZ, RZ, UR4 ;  /* 0x00000004ff0d7e24 */ /* 0x000fe2000f8e00ff */
[----:B------:R-:W-:Y:S04]  /*5bd0*/  @!P2 R2UR UR4, R12 ;  /* 0x000000000c04a2ca */ /* 0x000fe800000e0000 */
[----:B------:R-:W-:Y:S11]  /*5be0*/  @!P2 R2UR UR5, R13 ;  /* 0x000000000d05a2ca */ /* 0x000ff600000e0000 */
[----:B------:R-:W-:Y:S02]  /*5bf0*/  @!UPT UIADD3 URZ, UPT, UPT, URZ, URZ, URZ ;  /* 0x000000fffffff290 */ /* 0x000fe4000fffe0ff */
[----:B------:R1:W-:Y:S01]  /*5c00*/  @!UP0 UTMALDG.4D [UR8], [UR4], desc[UR6] ;  /* 0x00000608040085b4 */ /* 0x0003e20008019000 */
[----:B------:R1:W-:Y:S01]  /*5c10*/  @!P2 SYNCS.ARRIVE.TRANS64.RED.A0TR RZ, [UR31+0x128], R2 ;  /* 0x00012802ffffa9a7 */ /* 0x0003e2000830041f */
[----:B------:R-:W-:Y:S01]  /*5c20*/  SYNCS.ARRIVE.TRANS64.RED.A1T0 RZ, [UR58], RZ ;  /* 0x000000ffffff79a7 */ /* 0x000fe2000810043a */
[----:B------:R-:W-:Y:S05]  /*5c30*/  @P0 BRA `(.L_x_84) ;  /* 0xffffffec00bc0947 */ /* 0x000fea000383ffff */
[----:B-1----:R-:W-:-:S04]  /*5c40*/  SHF.L.U32 R2, R10, 0x1f, RZ ;  /* 0x0000001f0a027819 */ /* 0x002fc800000006ff */
[----:B------:R-:W1:Y:S02]  /*5c50*/  SYNCS.PHASECHK.TRANS64.TRYWAIT P0, [UR31+0x130], R2 ;  /* 0x00013002ff0075a7 */ /* 0x000e64000800111f */
[----:B-1----:R-:W-:Y:S05]  /*5c60*/  @!P0 BRA `(.L_x_85) ;  /* 0x0000004400748947 */ /* 0x002fea0003800000 */
.L_x_198:
[----:B------:R-:W2:Y:S02]  /*5c70*/  SYNCS.PHASECHK.TRANS64.TRYWAIT P0, [UR31+0x138], R2 ;  /* 0x00013802ff0075a7 */ /* 0x000ea4000800111f */
[----:B--2---:R-:W-:Y:S05]  /*5c80*/  @!P0 BRA `(.L_x_86) ;  /* 0x0000004400848947 */ /* 0x004fea0003800000 */
.L_x_200:
[----:B------:R-:W2:Y:S02]  /*5c90*/  SYNCS.PHASECHK.TRANS64.TRYWAIT P0, [UR31+0x140], R2 ;  /* 0x00014002ff0075a7 */ /* 0x000ea4000800111f */
[----:B--2---:R-:W-:Y:S05]  /*5ca0*/  @!P0 BRA `(.L_x_87) ;  /* 0x0000004400948947 */ /* 0x004fea0003800000 */
.L_x_202:
[----:B-1----:R-:W-:-:S07]  /*5cb0*/  MOV R0, UR31 ;  /* 0x0000001f00007c02 */ /* 0x002fce0008000f00 */
.L_x_88:
[----:B-1----:R-:W-:-:S04]  /*5cc0*/  SHF.L.U32 R2, R10, 0x1f, RZ ;  /* 0x0000001f0a027819 */ /* 0x002fc800000006ff */
[----:B------:R1:W2:Y:S03]  /*5cd0*/  SYNCS.PHASECHK.TRANS64.TRYWAIT P0, [R0+URZ+0x148], R2 ;  /* 0x00014802000075a7 */ /* 0x0002a600080011ff */
[----:B--2---:R-:W-:Y:S05]  /*5ce0*/  @!P0 NANOSLEEP.SYNCS 0x989680 ;  /* 0x009896800000895d */ /* 0x004fea0003900000 */
[----:B------:R-:W2:Y:S02]  /*5cf0*/  @!P0 SYNCS.PHASECHK.TRANS64 P0, [R0+URZ+0x148], R2 ;  /* 0x00014802000085a7 */ /* 0x000ea400080010ff */
[----:B--2---:R-:W-:Y:S05]  /*5d00*/  @P0 EXIT ;  /* 0x000000000000094d */ /* 0x004fea0003800000 */
[----:B------:R-:W-:Y:S05]  /*5d10*/  BRA `(.L_x_88) ;  /* 0xfffffffc00e87947 */ /* 0x000fea000383ffff */
.L_x_73:
[----:B------:R-:W-:-:S06]  /*5d20*/  UISETP.GE.AND UP0, UPT, UR18, 0x4, UPT ;  /* 0x000000041200788c */ /* 0x000fcc000bf06270 */
[----:B------:R-:W-:-:S13]  /*5d30*/  PLOP3.LUT P0, PT, PT, PT, UP0, 0x80, 0x8 ;  /* 0x000000000008781c */ /* 0x000fda0003f0f008 */
[----:B-1----:R-:W-:Y:S05]  /*5d40*/  @!P0 EXIT ;  /* 0x000000000000894d */ /* 0x002fea0003800000 */
[----:B------:R-:W1:Y:S08]  /*5d50*/  S2UR UR4, SR_CgaCtaId ;  /* 0x00000000000479c3 */ /* 0x000e700000008800 */
[----:B------:R-:W-:Y:S01]  /*5d60*/  BAR.SYNC.DEFER_BLOCKING 0x6, 0xa0 ;  /* 0x0182800000007b1d */ /* 0x000fe20000010000 */
[C---:B------:R-:W-:Y:S01]  /*5d70*/  IMAD.SHL.U32 R4, R54.reuse, 0x20, RZ ;  /* 0x0000002036047824 */ /* 0x040fe200078e00ff */
[----:B------:R-:W-:Y:S01]  /*5d80*/  SHF.R.U32.HI R3, RZ, 0x1, R54 ;  /* 0x00000001ff037819 */ /* 0x000fe20000011636 */
[C---:B------:R-:W-:Y:S01]  /*5d90*/  IMAD.SHL.U32 R53, R54.reuse, 0x10, RZ ;  /* 0x0000001036357824 */ /* 0x040fe200078e00ff */
[----:B------:R-:W-:Y:S01]  /*5da0*/  USHF.R.S32.HI UR52, URZ, 0x1f, UR5 ;  /* 0x0000001fff347899 */ /* 0x000fe20008011405 */
[----:B------:R-:W-:Y:S01]  /*5db0*/  IMAD.U32 R23, R54, 0x10000, RZ ;  /* 0x0001000036177824 */ /* 0x000fe200078e00ff */
[----:B------:R-:W-:Y:S01]  /*5dc0*/  UMOV UR48, 0x400 ;  /* 0x0000040000307882 */ /* 0x000fe20000000000 */
[----:B------:R-:W-:Y:S01]  /*5dd0*/  LOP3.LUT R0, R4, 0xc0, RZ, 0xc0, !PT ;  /* 0x000000c004007812 */ /* 0x000fe200078ec0ff */
[----:B------:R-:W2:Y:S01]  /*5de0*/  LDC.64 R42, c[0x0][0x8b0] ;  /* 0x00022c00ff2a7b82 */ /* 0x000ea20000000a00 */
[----:B------:R-:W3:Y:S01]  /*5df0*/  LDCU.64 UR6, c[0x0][0x890] ;  /* 0x00011200ff0677ac */ /* 0x000ee20008000a00 */
[----:B------:R-:W-:Y:S01]  /*5e00*/  LOP3.LUT R53, R53, 0x600, RZ, 0xc0, !PT ;  /* 0x0000060035357812 */ /* 0x000fe200078ec0ff */
[----:B------:R-:W-:Y:S01]  /*5e10*/  IMAD.MOV.U32 R61, RZ, RZ, 0x20 ;  /* 0x00000020ff3d7424 */ /* 0x000fe200078e00ff */
[----:B------:R-:W-:Y:S01]  /*5e20*/  LOP3.LUT R3, R0, 0x8, R3, 0xf8, !PT ;  /* 0x0000000800037812 */ /* 0x000fe200078ef803 */
[C---:B------:R-:W-:Y:S01]  /*5e30*/  IMAD.SHL.U32 R0, R54.reuse, 0x4, RZ ;  /* 0x0000000436007824 */ /* 0x040fe200078e00ff */
[----:B------:R-:W-:Y:S01]  /*5e40*/  LOP3.LUT R53, R53, 0x20, R4, 0xf8, !PT ;  /* 0x0000002035357812 */ /* 0x000fe200078ef804 */
[----:B------:R-:W-:Y:S01]  /*5e50*/  ULEA.HI UR52, UR52, UR5, URZ, 0x7 ;  /* 0x0000000534347291 */ /* 0x000fe2000f8f38ff */
[----:B------:R-:W4:Y:S01]  /*5e60*/  LDC.64 R40, c[0x0][0x8a8] ;  /* 0x00022a00ff287b82 */ /* 0x000f220000000a00 */
[----:B------:R-:W-:Y:S01]  /*5e70*/  LOP3.LUT P0, RZ, R54, 0x4, RZ, 0xc0, !PT ;  /* 0x0000000436ff7812 */ /* 0x000fe2000780c0ff */
[----:B------:R-:W-:Y:S01]  /*5e80*/  IMAD.MOV.U32 R52, RZ, RZ, 0x1 ;  /* 0x00000001ff347424 */ /* 0x000fe200078e00ff */
[----:B------:R-:W-:Y:S01]  /*5e90*/  LOP3.LUT R0, R3, 0x18, R0, 0x78, !PT ;  /* 0x0000001803007812 */ /* 0x000fe200078e7800 */
[----:B------:R-:W-:Y:S01]  /*5ea0*/  IMAD.MOV.U32 R22, RZ, RZ, RZ ;  /* 0x000000ffff167224 */ /* 0x000fe200078e00ff */
[----:B------:R-:W-:-:S02]  /*5eb0*/  LOP3.LUT R53, R53, 0x100, R4, 0xf8, !PT ;  /* 0x0000010035357812 */ /* 0x000fc400078ef804 */
[----:B------:R-:W-:Y:S01]  /*5ec0*/  CS2R R50, SRZ ;  /* 0x0000000000327805 */ /* 0x000fe2000001ff00 */
[----:B-1----:R-:W-:Y:S01]  /*5ed0*/  ULEA UR48, UR4, UR48, 0x18 ;  /* 0x0000003004307291 */ /* 0x002fe2000f8ec0ff */
[----:B------:R-:W-:Y:S01]  /*5ee0*/  LOP3.LUT R54, R54, 0x60, RZ, 0xc0, !PT ;  /* 0x0000006036367812 */ /* 0x000fe200078ec0ff */
[----:B------:R-:W1:Y:S01]  /*5ef0*/  LDCU UR61, c[0x0][0x370] ;  /* 0x00006e00ff3d77ac */ /* 0x000e620008000800 */
[----:B------:R-:W-:Y:S01]  /*5f00*/  LOP3.LUT R53, R53, R0, RZ, 0xfc, !PT ;  /* 0x0000000035357212 */ /* 0x000fe200078efcff */
[----:B---3--:R-:W-:Y:S01]  /*5f10*/  IMAD.U32 R58, RZ, RZ, UR6 ;  /* 0x00000006ff3a7e24 */ /* 0x008fe2000f8e00ff */
[----:B------:R-:W-:Y:S01]  /*5f20*/  LOP3.LUT R23, R23, 0x600000, RZ, 0xc0, !PT ;  /* 0x0060000017177812 */ /* 0x000fe200078ec0ff */
[----:B------:R-:W-:Y:S01]  /*5f30*/  UIADD3 UR4, UPT, UPT, UR48, 0x200, URZ ;  /* 0x0000020030047890 */ /* 0x000fe2000fffe0ff */
[----:B------:R-:W-:Y:S01]  /*5f40*/  IMAD.U32 R57, RZ, RZ, UR7 ;  /* 0x00000007ff397e24 */ /* 0x000fe2000f8e00ff */
[----:B------:R-:W-:Y:S01]  /*5f50*/  SEL R61, R61, 0xffffffe0, !P0 ;  /* 0xffffffe03d3d7807 */ /* 0x000fe20004000000 */
[----:B------:R-:W3:Y:S01]  /*5f60*/  LDS R2, [UR48+0x1b0] ;  /* 0x0001b030ff027984 */ /* 0x000ee20008000800 */
[----:B------:R-:W1:Y:S02]  /*5f70*/  LDCU UR45, c[0x0][0xb0c] ;  /* 0x00016180ff2d77ac */ /* 0x000e640008000800 */
[----:B------:R-:W-:Y:S01]  /*5f80*/  IMAD.U32 R60, RZ, RZ, UR4 ;  /* 0x00000004ff3c7e24 */ /* 0x000fe2000f8e00ff */
[----:B------:R-:W1:Y:S01]  /*5f90*/  LDCU UR38, c[0x0][0xb30] ;  /* 0x00016600ff2677ac */ /* 0x000e620008000800 */
[----:B------:R-:W1:Y:S01]  /*5fa0*/  LDCU UR63, c[0x0][0x388] ;  /* 0x00007100ff3f77ac */ /* 0x000e620008000800 */
[----:B------:R-:W1:Y:S01]  /*5fb0*/  LDCU.64 UR54, c[0x0][0x888] ;  /* 0x00011100ff3677ac */ /* 0x000e620008000a00 */
[----:B------:R-:W1:Y:S01]  /*5fc0*/  LDCU.64 UR46, c[0x0][0xb28] ;  /* 0x00016500ff2e77ac */ /* 0x000e620008000a00 */
[----:B------:R-:W1:Y:S01]  /*5fd0*/  LDCU.128 UR56, c[0x0][0xb10] ;  /* 0x00016200ff3877ac */ /* 0x000e620008000c00 */
[----:B------:R-:W1:Y:S01]  /*5fe0*/  LDCU UR60, c[0x0][0x374] ;  /* 0x00006e80ff3c77ac */ /* 0x000e620008000800 */
[----:B------:R-:W-:Y:S01]  /*5ff0*/  USHF.R.S32.HI UR52, URZ, 0x7, UR52 ;  /* 0x00000007ff347899 */ /* 0x000fe20008011434 */
[----:B------:R-:W-:Y:S01]  /*6000*/  UMOV UR53, URZ ;  /* 0x000000ff00357c82 */ /* 0x000fe20008000000 */
[----:B------:R-:W-:Y:S01]  /*6010*/  UMOV UR50, URZ ;  /* 0x000000ff00327c82 */ /* 0x000fe20008000000 */
[C---:B---3--:R-:W-:Y:S01]  /*6020*/  VIADD R3, R2.reuse, 0x80 ;  /* 0x0000008002037836 */ /* 0x048fe20000000000 */
[----:B------:R-:W-:-:S04]  /*6030*/  LOP3.LUT R2, R2, 0xffff, RZ, 0xc0, !PT ;  /* 0x0000ffff02027812 */ /* 0x000fc800078ec0ff */
[----:B------:R-:W-:-:S05]  /*6040*/  LOP3.LUT R3, R3, 0xffff, RZ, 0xc0, !PT ;  /* 0x0000ffff03037812 */ /* 0x000fca00078ec0ff */
[----:B-12-4-:R3:W-:Y:S02]  /*6050*/  STL.64 [R1], R2 ;  /* 0x0000000201007387 */ /* 0x0167e40000100a00 */
.L_x_132:
[----:B---3--:R-:W-:Y:S04]  /*6060*/  SHF.L.U32 R2, R50, 0x1f, RZ ;  /* 0x0000001f32027819 */ /* 0x008fe800000006ff */
[----:B-1----:R-:W1:Y:S02]  /*6070*/  SYNCS.PHASECHK.TRANS64.TRYWAIT P0, [UR48+0x160], R2 ;  /* 0x00016002ff0075a7 */ /* 0x002e640008001130 */
[----:B-1----:R-:W-:Y:S05]  /*6080*/  @!P0 BRA `(.L_x_89) ;  /* 0x0000004000b48947 */ /* 0x002fea0003800000 */
.L_x_204:
[----:B------:R-:W2:Y:S01]  /*6090*/  LDS.128 R44, [UR48+0x1a0] ;  /* 0x0001a030ff2c7984 */ /* 0x000ea20008000c00 */
[----:B------:R-:W-:Y:S01]  /*60a0*/  UIADD3 UR4, UPT, UPT, UR48, 0x168, URZ ;  /* 0x0000016830047890 */ /* 0x000fe2000fffe0ff */
[----:B-1----:R-:W-:Y:S01]  /*60b0*/  IMAD R2, R22, 0x4, R1 ;  /* 0x0000000416027824 */ /* 0x002fe200078e0201 */
[----:B------:R-:W-:Y:S01]  /*60c0*/  UISETP.GE.AND UP1, UPT, UR39, 0x1, UPT ;  /* 0x000000012700788c */ /* 0x000fe2000bf26270 */
[----:B------:R-:W-:Y:S01]  /*60d0*/  @!PT LDS RZ, [RZ] ;  /* 0x00000000fffff984 */ /* 0x000fe20000000800 */
[----:B------:R-:W-:Y:S01]  /*60e0*/  @!PT LDS RZ, [RZ] ;  /* 0x00000000fffff984 */ /* 0x000fe20000000800 */
[----:B------:R-:W-:Y:S01]  /*60f0*/  @!PT LDS RZ, [RZ] ;  /* 0x00000000fffff984 */ /* 0x000fe20000000800 */
[----:B------:R-:W-:Y:S01]  /*6100*/  @!PT LDS RZ, [RZ] ;  /* 0x00000000fffff984 */ /* 0x000fe20000000800 */
[----:B------:R1:W-:Y:S06]  /*6110*/  MEMBAR.ALL.CTA ;  /* 0x0000000000007992 */ /* 0x0003ec0000008000 */
[----:B-1----:R-:W1:Y:S01]  /*6120*/  FENCE.VIEW.ASYNC.S ;  /* 0x00000000000073c6 */ /* 0x002e620000000000 */
[----:B------:R-:W-:Y:S09]  /*6130*/  UPRMT UR4, URZ, 0x654, UR4 ;  /* 0x00000654ff047896 */ /* 0x000ff20008000004 */
[----:B-1----:R-:W-:Y:S01]  /*6140*/  SYNCS.ARRIVE.TRANS64.RED.A1T0 RZ, [UR4], RZ ;  /* 0x000000ffffff79a7 */ /* 0x002fe20008100404 */
[----:B------:R-:W5:Y:S01]  /*6150*/  LDL R2, [R2] ;  /* 0x0000000002027983 */ /* 0x000f620000100800 */
[----:B--2---:R-:W-:Y:S11]  /*6160*/  LOP3.LUT P0, RZ, R46, 0x1, RZ, 0xc0, !PT ;  /* 0x000000012eff7812 */ /* 0x004ff6000780c0ff */
[----:B------:R-:W-:Y:S02]  /*6170*/  @!UPT UIADD3 URZ, UPT, UPT, URZ, URZ, URZ ;  /* 0x000000fffffff290 */ /* 0x000fe4000fffe0ff */
[----:B------:R-:W-:Y:S01]  /*6180*/  VOTEU.ANY UP0, P0 ;  /* 0x0000000000ff7886 */ /* 0x000fe20000000100 */
[----:B------:R-:W-:Y:S11]  /*6190*/  PLOP3.LUT P0, PT, PT, PT, UP0, 0x80, 0x8 ;  /* 0x000000000008781c */ /* 0x000ff60003f0f008 */
[----:B------:R-:W-:Y:S02]  /*61a0*/  @!UPT UIADD3 URZ, UPT, UPT, URZ, URZ, URZ ;  /* 0x000000fffffff290 */ /* 0x000fe4000fffe0ff */
[----:B------:R-:W-:Y:S02]  /*61b0*/  @P0 MOV R3, R44 ;  /* 0x0000002c00030202 */ /* 0x000fe40000000f00 */
[----:B------:R-:W-:Y:S02]  /*61c0*/  @P0 LOP3.LUT R0, R45, 0xffff, RZ, 0xc0, !PT ;  /* 0x0000ffff2d000812 */ /* 0x000fe400078ec0ff */
[----:B------:R-:W-:Y:S02]  /*61d0*/  @P0 R2UR UR5, R3 ;  /* 0x00000000030502ca */ /* 0x000fe400000e0000 */
[----:B------:R-:W-:Y:S01]  /*61e0*/  @P0 R2UR UR4, R0 ;  /* 0x00000000000402ca */ /* 0x000fe200000e0000 */
[----:B------:R-:W-:Y:S05]  /*61f0*/  IMAD.U32 R0, RZ, RZ, UR52 ;  /* 0x00000034ff007e24 */ /* 0x000fea000f8e00ff */
[----:B------:R-:W-:Y:S05]  /*6200*/  IABS R3, R0 ;  /* 0x0000000000037213 */ /* 0x000fea0000000000 */
[----:B------:R-:W-:Y:S02]  /*6210*/  @UP0 UMOV UR37, UR5 ;  /* 0x0000000500250c82 */ /* 0x000fe40008000000 */
[----:B------:R-:W-:Y:S01]  /*6220*/  @UP0 UMOV UR36, UR4 ;  /* 0x0000000400240c82 */ /* 0x000fe20008000000 */
[----:B------:R-:W-:Y:S05]  /*6230*/  BRA.U !UP1, `(.L_x_90) ;  /* 0x0000000109cc7547 */ /* 0x000fea000b800000 */
[----:B------:R-:W1:Y:S01]  /*6240*/  LDCU UR9, c[0x0][0xb20] ;  /* 0x00016400ff0977ac */ /* 0x000e620008000800 */
[----:B------:R-:W-:Y:S02]  /*6250*/  UIMAD.WIDE.U32 UR4, UR60, UR59, URZ ;  /* 0x0000003b3c0472a5 */ /* 0x000fe4000f8e00ff */
[----:B------:R-:W-:Y:S02]  /*6260*/  UIMAD.WIDE.U32 UR6, UR61, UR56, URZ ;  /* 0x000000383d0672a5 */ /* 0x000fe4000f8e00ff */
[----:B------:R-:W-:Y:S02]  /*6270*/  UIMAD.WIDE.U32 UR10, UR36, UR59, URZ ;  /* 0x0000003b240a72a5 */ /* 0x000fe4000f8e00ff */
[----:B------:R-:W-:Y:S02]  /*6280*/  UISETP.NE.AND UP0, UPT, UR58, 0x1, UPT ;  /* 0x000000013a00788c */ /* 0x000fe4000bf05270 */
[----:B------:R-:W-:Y:S02]  /*6290*/  UISETP.NE.AND UP1, UPT, UR45, 0x1, UPT ;  /* 0x000000012d00788c */ /* 0x000fe4000bf25270 */
[----:B------:R-:W-:Y:S02]  /*62a0*/  UISETP.NE.AND UP2, UPT, UR39, 0x1, UPT ;  /* 0x000000012700788c */ /* 0x000fe4000bf45270 */
[----:B------:R-:W-:Y:S01]  /*62b0*/  UIMAD.WIDE.U32 UR12, UR37, UR56, URZ ;  /* 0x00000038250c72a5 */ /* 0x000fe2000f8e00ff */
[----:B------:R-:W-:Y:S01]  /*62c0*/  UMOV UR4, UR5 ;  /* 0x0000000500047c82 */ /* 0x000fe20008000000 */
[----:B------:R-:W-:Y:S01]  /*62d0*/  UMOV UR6, UR11 ;  /* 0x0000000b00067c82 */ /* 0x000fe20008000000 */
[----:B-1----:R-:W-:Y:S03]  /*62e0*/  USHF.R.U32.HI UR8, URZ, UR9, UR4 ;  /* 0x00000009ff087299 */ /* 0x002fe60008011604 */
[----:B------:R-:W-:Y:S02]  /*62f0*/  UMOV UR4, UR7 ;  /* 0x0000000700047c82 */ /* 0x000fe40008000000 */
[----:B------:R-:W-:Y:S02]  /*6300*/  USHF.R.U32.HI UR5, URZ, UR57, UR4 ;  /* 0x00000039ff057299 */ /* 0x000fe40008011604 */
[----:B------:R-:W-:Y:S02]  /*6310*/  USEL UR4, UR60, UR8, !UP0 ;  /* 0x000000083c047287 */ /* 0x000fe4000c000000 */
[----:B------:R-:W-:Y:S02]  /*6320*/  USHF.R.U32.HI UR8, URZ, UR9, UR6 ;  /* 0x00000009ff087299 */ /* 0x000fe40008011606 */
[----:B------:R-:W-:Y:S02]  /*6330*/  UIMAD.WIDE.U32 UR6, UR4, UR46, URZ ;  /* 0x0000002e040672a5 */ /* 0x000fe4000f8e00ff */
[----:B------:R-:W-:Y:S02]  /*6340*/  USEL UR9, UR61, UR5, !UP1 ;  /* 0x000000053d097287 */ /* 0x000fe4000c800000 */
[----:B------:R-:W-:Y:S02]  /*6350*/  USEL UR8, UR36, UR8, !UP0 ;  /* 0x0000000824087287 */ /* 0x000fe4000c000000 */
[----:B------:R-:W-:Y:S01]  /*6360*/  UIMAD.WIDE.U32 UR10, UR9, UR46, URZ ;  /* 0x0000002e090a72a5 */ /* 0x000fe2000f8e00ff */
[----:B------:R-:W-:Y:S01]  /*6370*/  UMOV UR6, UR7 ;  /* 0x0000000700067c82 */ /* 0x000fe20008000000 */
[----:B------:R-:W-:Y:S01]  /*6380*/  UMOV UR5, UR13 ;  /* 0x0000000d00057c82 */ /* 0x000fe20008000000 */
[----:B------:R-:W-:Y:S02]  /*6390*/  @UP2 USHF.R.U32.HI UR4, URZ, UR47, UR6 ;  /* 0x0000002fff042299 */ /* 0x000fe40008011606 */
[----:B------:R-:W-:Y:S02]  /*63a0*/  USHF.R.U32.HI UR5, URZ, UR57, UR5 ;  /* 0x00000039ff057299 */ /* 0x000fe40008011605 */
[----:B------:R-:W-:Y:S02]  /*63b0*/  UIMAD UR4, UR39, UR4, URZ ;  /* 0x00000004270472a4 */ /* 0x000fe4000f8e02ff */
[----:B------:R-:W-:Y:S02]  /*63c0*/  USEL UR5, UR37, UR5, !UP1 ;  /* 0x0000000525057287 */ /* 0x000fe4000c800000 */
[----:B------:R-:W-:Y:S01]  /*63d0*/  UISETP.GE.AND UP0, UPT, UR8, UR4, UPT ;  /* 0x000000040800728c */ /* 0x000fe2000bf06270 */
[----:B------:R-:W-:Y:S01]  /*63e0*/  UMOV UR6, UR11 ;  /* 0x0000000b00067c82 */ /* 0x000fe20008000000 */
[----:B------:R-:W-:Y:S02]  /*63f0*/  UIMAD.WIDE.U32 UR10, UR8, UR46, URZ ;  /* 0x0000002e080a72a5 */ /* 0x000fe4000f8e00ff */
[----:B------:R-:W-:Y:S04]  /*6400*/  @UP2 USHF.R.U32.HI UR9, URZ, UR47, UR6 ;  /* 0x0000002fff092299 */ /* 0x000fe80008011606 */
[----:B------:R-:W-:Y:S01]  /*6410*/  UIMAD UR6, UR39, UR9, URZ ;  /* 0x00000009270672a4 */ /* 0x000fe2000f8e02ff */
[----:B------:R-:W-:Y:S03]  /*6420*/  UMOV UR4, UR11 ;  /* 0x0000000b00047c82 */ /* 0x000fe60008000000 */
[----:B------:R-:W-:Y:S02]  /*6430*/  UISETP.GE.OR UP0, UPT, UR5, UR6, UP0 ;  /* 0x000000060500728c */ /* 0x000fe40008706670 */
[----:B------:R-:W-:Y:S02]  /*6440*/  USHF.R.U32.HI UR4, URZ, UR47, UR4 ;  /* 0x0000002fff047299 */ /* 0x000fe40008011604 */
[----:B------:R-:W-:Y:S02]  /*6450*/  UIMAD.WIDE.U32 UR6, UR5, UR46, URZ ;  /* 0x0000002e050672a5 */ /* 0x000fe4000f8e00ff */
[----:B------:R-:W-:Y:S02]  /*6460*/  USEL UR11, UR8, UR4, !UP2 ;  /* 0x00000004080b7287 */ /* 0x000fe4000d000000 */
[----:B------:R-:W-:Y:S02]  /*6470*/  UIADD3 UR6, UPT, UPT, -UR5, URZ, URZ ;  /* 0x000000ff05067290 */ /* 0x000fe4000fffe1ff */
[----:B------:R-:W-:Y:S02]  /*6480*/  UIADD3 UR10, UPT, UPT, -UR11, URZ, URZ ;  /* 0x000000ff0b0a7290 */ /* 0x000fe4000fffe1ff */
[----:B------:R-:W-:Y:S02]  /*6490*/  UIMAD UR6, UR45, UR6, UR37 ;  /* 0x000000062d0672a4 */ /* 0x000fe4000f8e0225 */
[----:B------:R-:W-:Y:S01]  /*64a0*/  UIMAD UR10, UR39, UR10, UR8 ;  /* 0x0000000a270a72a4 */ /* 0x000fe2000f8e0208 */
[----:B------:R-:W-:Y:S01]  /*64b0*/  @!UP0 UMOV UR4, UR7 ;  /* 0x0000000700048c82 */ /* 0x000fe20008000000 */
[----:B------:R-:W-:Y:S02]  /*64c0*/  UIADD3 UR7, UPT, UPT, -UR8, URZ, URZ ;  /* 0x000000ff08077290 */ /* 0x000fe4000fffe1ff */
[----:B------:R-:W-:Y:S04]  /*64d0*/  @!UP0 USHF.R.U32.HI UR4, URZ, UR47, UR4 ;  /* 0x0000002fff048299 */ /* 0x000fe80008011604 */
[----:B------:R-:W-:Y:S04]  /*64e0*/  @!UP0 USEL UR4, UR5, UR4, !UP2 ;  /* 0x0000000405048287 */ /* 0x000fe8000d000000 */
[----:B------:R-:W-:Y:S02]  /*64f0*/  @!UP0 UIMAD UR9, UR9, UR10, UR4 ;  /* 0x0000000a090982a4 */ /* 0x000fe4000f8e0204 */
[----:B------:R-:W-:Y:S02]  /*6500*/  @!UP0 UIADD3 UR10, UPT, UPT, UR11, -UR4, URZ ;  /* 0x800000040b0a8290 */ /* 0x000fe4000fffe0ff */
[----:B------:R-:W-:Y:S02]  /*6510*/  UIMAD UR4, UR58, UR7, UR36 ;  /* 0x000000073a0472a4 */ /* 0x000fe4000f8e0224 */
[----:B------:R-:W-:Y:S03]  /*6520*/  @!UP0 UIMAD UR8, UR10, UR39, UR5 ;  /* 0x000000270a0882a4 */ /* 0x000fe6000f8e0205 */
[----:B------:R-:W-:Y:S02]  /*6530*/  @!UP0 UMOV UR5, UR9 ;  /* 0x0000000900058c82 */ /* 0x000fe40008000000 */
[----:B------:R-:W-:Y:S02]  /*6540*/  UIMAD UR37, UR5, UR45, UR6 ;  /* 0x0000002d052572a4 */ /* 0x000fe4000f8e0206 */
[----:B------:R-:W-:Y:S11]  /*6550*/  UIMAD UR36, UR8, UR58, UR4 ;  /* 0x0000003a082472a4 */ /* 0x000ff6000f8e0204 */
[----:B------:R-:W-:Y:S01]  /*6560*/  @!UPT UIADD3 URZ, UPT, UPT, URZ, URZ, URZ ;  /* 0x000000fffffff290 */ /* 0x000fe2000fffe0ff */
.L_x_90:
[----:B------:R-:W-:Y:S01]  /*6570*/  USHF.L.U32 UR42, UR24, 0x6, URZ ;  /* 0x00000006182a7899 */ /* 0x000fe200080006ff */
[----:B------:R-:W-:Y:S01]  /*6580*/  R2UR UR6, R3 ;  /* 0x00000000030672ca */ /* 0x000fe200000e0000 */
[----:B------:R-:W-:Y:S01]  /*6590*/  IMAD.U32 R4, RZ, RZ, UR63 ;  /* 0x0000003fff047e24 */ /* 0x000fe2000f8e00ff */
[----:B------:R-:W-:Y:S01]  /*65a0*/  IABS R0, R0 ;  /* 0x0000000000007213 */ /* 0x000fe20000000000 */
[----:B------:R-:W-:Y:S03]  /*65b0*/  BSSY.RECONVERGENT B6, `(.L_x_91) ;  /* 0x0000071000067945 */ /* 0x000fe60003800200 */
[----:B------:R-:W-:Y:S01]  /*65c0*/  IABS R4, R4 ;  /* 0x0000000400047213 */ /* 0x000fe20000000000 */
[----:B------:R-:W-:Y:S03]  /*65d0*/  IMAD.MOV R0, RZ, RZ, -R0 ;  /* 0x000000ffff007224 */ /* 0x000fe600078e0a00 */
[----:B------:R-:W-:Y:S02]  /*65e0*/  I2F.RP R6, R4 ;  /* 0x0000000400067306 */ /* 0x000fe40000209400 */
[----:B------:R-:W-:Y:S08]  /*65f0*/  R2UR UR9, R0 ;  /* 0x00000000000972ca */ /* 0x000ff000000e0000 */
[----:B------:R-:W1:Y:S10]  /*6600*/  I2F.RP R3, UR6 ;  /* 0x0000000600037d06 */ /* 0x000e740008209400 */
[----:B-1----:R-:W1:Y:S10]  /*6610*/  MUFU.RCP R3, R3 ;  /* 0x0000000300037308 */ /* 0x002e740000001000 */
[----:B------:R-:W2:Y:S01]  /*6620*/  MUFU.RCP R6, R6 ;  /* 0x0000000600067308 */ /* 0x000ea20000001000 */
[----:B-1----:R-:W-:Y:S09]  /*6630*/  VIADD R3, R3, 0xffffffe ;  /* 0x0ffffffe03037836 */ /* 0x002ff20000000000 */
[----:B------:R-:W1:Y:S01]  /*6640*/  F2I.FTZ.U32.TRUNC.NTZ R3, R3 ;  /* 0x0000000300037305 */ /* 0x000e62000021f000 */
[----:B--2---:R-:W-:Y:S09]  /*6650*/  VIADD R6, R6, 0xffffffe ;  /* 0x0ffffffe06067836 */ /* 0x004ff20000000000 */
[----:B------:R2:W3:Y:S01]  /*6660*/  F2I.FTZ.U32.TRUNC.NTZ R7, R6 ;  /* 0x0000000600077305 */ /* 0x0004e2000021f000 */
[----:B-1----:R-:W-:Y:S01]  /*6670*/  R2UR UR5, R3 ;  /* 0x00000000030572ca */ /* 0x002fe200000e0000 */
[----:B------:R-:W-:Y:S05]  /*6680*/  IMAD.U32 R3, RZ, RZ, UR20 ;  /* 0x00000014ff037e24 */ /* 0x000fea000f8e00ff */
[----:B------:R-:W-:Y:S01]  /*6690*/  IABS R3, R3 ;  /* 0x0000000300037213 */ /* 0x000fe20000000000 */
[----:B--2---:R-:W-:Y:S03]  /*66a0*/  IMAD.MOV.U32 R6, RZ, RZ, RZ ;  /* 0x000000ffff067224 */ /* 0x004fe600078e00ff */
[----:B------:R-:W-:Y:S01]  /*66b0*/  R2UR UR8, R3 ;  /* 0x00000000030872ca */ /* 0x000fe200000e0000 */
[--C-:B---3--:R-:W-:Y:S02]  /*66c0*/  IMAD.MOV R3, RZ, RZ, -R7.reuse ;  /* 0x000000ffff037224 */ /* 0x108fe400078e0a07 */
[----:B------:R-:W-:Y:S02]  /*66d0*/  UIADD3 UR4, UPT, UPT, URZ, -UR5, URZ ;  /* 0x80000005ff047290 */ /* 0x000fe4000fffe0ff */
[----:B------:R-:W-:Y:S02]  /*66e0*/  IMAD R3, R3, R4, RZ ;  /* 0x0000000403037224 */ /* 0x000fe400078e02ff */
[----:B------:R-:W-:Y:S02]  /*66f0*/  UIMAD UR7, UR4, UR6, URZ ;  /* 0x00000006040772a4 */ /* 0x000fe4000f8e02ff */
[----:B------:R-:W-:Y:S01]  /*6700*/  IMAD.HI.U32 R7, R7, R3, R6 ;  /* 0x0000000307077227 */ /* 0x000fe200078e0006 */
[----:B------:R-:W-:Y:S02]  /*6710*/  UMOV UR4, URZ ;  /* 0x000000ff00047c82 */ /* 0x000fe40008000000 */
[----:B------:R-:W-:Y:S07]  /*6720*/  UIMAD.WIDE.U32 UR4, UR5, UR7, UR4 ;  /* 0x00000007050472a5 */ /* 0x000fee000f8e0004 */
[----:B------:R-:W-:Y:S02]  /*6730*/  UMOV UR4, UR5 ;  /* 0x0000000500047c82 */ /* 0x000fe40008000000 */
[----:B------:R-:W-:Y:S07]  /*6740*/  UIMAD.WIDE.U32 UR4, UR4, UR8, URZ ;  /* 0x00000008040472a5 */ /* 0x000fee000f8e00ff */
[----:B------:R-:W-:Y:S02]  /*6750*/  UMOV UR43, UR5 ;  /* 0x00000005002b7c82 */ /* 0x000fe40008000000 */
[----:B------:R-:W-:Y:S04]  /*6760*/  UIMAD UR4, UR43, UR9, UR8 ;  /* 0x000000092b0472a4 */ /* 0x000fe8000f8e0208 */
[----:B------:R-:W-:Y:S11]  /*6770*/  UISETP.GT.U32.AND UP0, UPT, UR6, UR4, UPT ;  /* 0x000000040600728c */ /* 0x000ff6000bf04070 */
[----:B------:R-:W-:Y:S02]  /*6780*/  @!UP0 UIADD3 UR4, UPT, UPT, UR4, -UR6, URZ ;  /* 0x8000000604048290 */ /* 0x000fe4000fffe0ff */
[----:B------:R-:W-:Y:S02]  /*6790*/  @!UP0 UIADD3 UR43, UPT, UPT, UR43, 0x1, URZ ;  /* 0x000000012b2b8890 */ /* 0x000fe4000fffe0ff */
[----:B------:R-:W-:Y:S02]  /*67a0*/  UISETP.GE.U32.AND UP2, UPT, UR4, UR6, UPT ;  /* 0x000000060400728c */ /* 0x000fe4000bf46070 */
[----:B------:R-:W-:Y:S02]  /*67b0*/  ULOP3.LUT UR4, UR20, UR52, URZ, 0x3c, !UPT ;  /* 0x0000003414047292 */ /* 0x000fe4000f8e3cff */
[----:B------:R-:W-:Y:S02]  /*67c0*/  UISETP.NE.AND UP0, UPT, UR52, URZ, UPT ;  /* 0x000000ff3400728c */ /* 0x000fe4000bf05270 */
[----:B------:R-:W-:Y:S05]  /*67d0*/  UISETP.GE.AND UP1, UPT, UR4, URZ, UPT ;  /* 0x000000ff0400728c */ /* 0x000fea000bf26270 */
[----:B------:R-:W-:Y:S06]  /*67e0*/  @UP2 UIADD3 UR43, UPT, UPT, UR43, 0x1, URZ ;  /* 0x000000012b2b2890 */ /* 0x000fec000fffe0ff */
[----:B------:R-:W-:Y:S02]  /*67f0*/  @!UP1 UIADD3 UR43, UPT, UPT, -UR43, URZ, URZ ;  /* 0x000000ff2b2b9290 */ /* 0x000fe4000fffe1ff */
[----:B------:R-:W-:Y:S02]  /*6800*/  UISETP.NE.AND UP1, UPT, UR38, 0x1, UPT ;  /* 0x000000012600788c */ /* 0x000fe4000bf25270 */
[----:B------:R-:W-:Y:S06]  /*6810*/  @!UP0 ULOP3.LUT UR43, URZ, UR52, URZ, 0x33, !UPT ;  /* 0x00000034ff2b8292 */ /* 0x000fec000f8e33ff */
[----:B------:R-:W-:Y:S03]  /*6820*/  MOV R0, UR43 ;  /* 0x0000002b00007c02 */ /* 0x000fe60008000f00 */
[----:B------:R-:W1:Y:S01]  /*6830*/  @!UP1 LDCU.128 UR12, c[0x0][0xb10] ;  /* 0x00016200ff0c97ac */ /* 0x000e620008000c00 */
[----:B------:R-:W-:Y:S05]  /*6840*/  IABS R0, R0 ;  /* 0x0000000000007213 */ /* 0x000fea0000000000 */
[----:B------:R-:W-:Y:S01]  /*6850*/  IMAD.HI.U32 R7, R7, R0, RZ ;  /* 0x0000000007077227 */ /* 0x000fe200078e00ff */
[----:B------:R-:W2:Y:S03]  /*6860*/  @!UP1 LDCU UR10, c[0x0][0xb20] ;  /* 0x00016400ff0a97ac */ /* 0x000ea60008000800 */
[----:B------:R-:W-:Y:S01]  /*6870*/  IMAD.MOV R3, RZ, RZ, -R7 ;  /* 0x000000ffff037224 */ /* 0x000fe200078e0a07 */
[----:B------:R-:W3:Y:S03]  /*6880*/  @!UP1 LDCU UR5, c[0x0][0xb0c] ;  /* 0x00016180ff0597ac */ /* 0x000ee60008000800 */
[C---:B------:R-:W-:Y:S01]  /*6890*/  IMAD R0, R4.reuse, R3, R0 ;  /* 0x0000000304007224 */ /* 0x040fe200078e0200 */
[----:B-1----:R-:W-:Y:S04]  /*68a0*/  UIMAD.WIDE.U32 UR6, UR36, UR15, URZ ;  /* 0x0000000f240672a5 */ /* 0x002fe8000f8e00ff */
[----:B------:R-:W-:Y:S01]  /*68b0*/  ISETP.GT.U32.AND P1, PT, R4, R0, PT ;  /* 0x000000000400720c */ /* 0x000fe20003f24070 */
[----:B------:R-:W-:Y:S02]  /*68c0*/  UIMAD.WIDE.U32 UR8, UR37, UR12, URZ ;  /* 0x0000000c250872a5 */ /* 0x000fe4000f8e00ff */
[----:B------:R-:W-:Y:S02]  /*68d0*/  @!UP1 UISETP.NE.AND UP0, UPT, UR14, 0x1, UPT ;  /* 0x000000010e00988c */ /* 0x000fe4000bf05270 */
[----:B------:R-:W-:Y:S01]  /*68e0*/  ULOP3.LUT UR8, UR43, UR63, URZ, 0x3c, !UPT ;  /* 0x0000003f2b087292 */ /* 0x000fe2000f8e3cff */
[----:B------:R-:W-:Y:S02]  /*68f0*/  @!UP1 UMOV UR6, UR7 ;  /* 0x0000000700069c82 */ /* 0x000fe40008000000 */
[----:B------:R-:W-:Y:S01]  /*6900*/  @!UP1 UMOV UR4, UR9 ;  /* 0x0000000900049c82 */ /* 0x000fe20008000000 */
[----:B--2---:R-:W-:Y:S02]  /*6910*/  @!UP1 USHF.R.U32.HI UR6, URZ, UR10, UR6 ;  /* 0x0000000aff069299 */ /* 0x004fe40008011606 */
[----:B---3--:R-:W-:Y:S02]  /*6920*/  @!UP1 UISETP.NE.AND UP2, UPT, UR5, 0x1, UPT ;  /* 0x000000010500988c */ /* 0x008fe4000bf45270 */
[----:B------:R-:W-:Y:S01]  /*6930*/  @!UP1 USHF.R.U32.HI UR4, URZ, UR13, UR4 ;  /* 0x0000000dff049299 */ /* 0x000fe20008011604 */
[----:B------:R-:W-:Y:S01]  /*6940*/  @!P1 IMAD.IADD R0, R0, 0x1, -R4 ;  /* 0x0000000100009824 */ /* 0x000fe200078e0a04 */
[----:B------:R-:W-:Y:S01]  /*6950*/  @!UP1 USEL UR6, UR36, UR6, !UP0 ;  /* 0x0000000624069287 */ /* 0x000fe2000c000000 */
[----:B------:R-:W-:Y:S01]  /*6960*/  @!P1 IADD3 R7, PT, PT, R7, 0x1, RZ ;  /* 0x0000000107079810 */ /* 0x000fe20007ffe0ff */
[----:B------:R-:W-:Y:S02]  /*6970*/  @!UP1 USEL UR7, UR37, UR4, !UP2 ;  /* 0x0000000425079287 */ /* 0x000fe4000d000000 */
[----:B------:R-:W-:Y:S01]  /*6980*/  UISETP.GE.AND UP0, UPT, UR8, URZ, UPT ;  /* 0x000000ff0800728c */ /* 0x000fe2000bf06270 */
[----:B------:R-:W-:Y:S01]  /*6990*/  ISETP.GE.U32.AND P2, PT, R0, R4, PT ;  /* 0x000000040000720c */ /* 0x000fe20003f46070 */
[----:B------:R-:W-:Y:S01]  /*69a0*/  UISETP.NE.AND UP2, UPT, UR63, URZ, UPT ;  /* 0x000000ff3f00728c */ /* 0x000fe2000bf45270 */
[----:B------:R-:W-:Y:S01]  /*69b0*/  @P0 SHF.R.U32.HI R0, RZ, 0x10, R45 ;  /* 0x00000010ff000819 */ /* 0x000fe2000001162d */
[----:B------:R-:W-:Y:S02]  /*69c0*/  @!UP1 UIADD3 UR4, UPT, UPT, -UR7, UR6, URZ ;  /* 0x0000000607049290 */ /* 0x000fe4000fffe1ff */
[----:B------:R-:W-:Y:S01]  /*69d0*/  @!UP1 UIADD3 UR6, UPT, UPT, UR7, -UR6, URZ ;  /* 0x8000000607069290 */ /* 0x000fe2000fffe0ff */
[----:B------:R-:W-:Y:S01]  /*69e0*/  @P0 R2UR UR62, R0 ;  /* 0x00000000003e02ca */ /* 0x000fe200000e0000 */
[----:B------:R-:W-:Y:S01]  /*69f0*/  @!UP1 UIMAD UR37, UR4, UR5, UR37 ;  /* 0x00000005042592a4 */ /* 0x000fe2000f8e0225 */
[----:B------:R-:W-:Y:S01]  /*6a00*/  LOP3.LUT P0, RZ, R60, 0x1b0, RZ, 0xc0, !PT ;  /* 0x000001b03cff7812 */ /* 0x000fe2000780c0ff */
[----:B------:R-:W-:Y:S02]  /*6a10*/  UIADD3 UR4, UPT, UPT, -UR43, URZ, URZ ;  /* 0x000000ff2b047290 */ /* 0x000fe4000fffe1ff */
[----:B------:R-:W-:Y:S02]  /*6a20*/  @!UP1 UIMAD UR36, UR6, UR14, UR36 ;  /* 0x0000000e062492a4 */ /* 0x000fe4000f8e0224 */
[----:B------:R-:W-:Y:S01]  /*6a30*/  UIMAD UR5, UR52, UR4, UR20 ;  /* 0x00000004340572a4 */ /* 0x000fe2000f8e0214 */
[----:B------:R-:W-:Y:S03]  /*6a40*/  @P2 VIADD R7, R7, 0x1 ;  /* 0x0000000107072836 */ /* 0x000fe60000000000 */
[----:B------:R-:W-:Y:S02]  /*6a50*/  USHF.L.U32 UR51, UR5, 0x7, URZ ;  /* 0x0000000705337899 */ /* 0x000fe400080006ff */
[----:B------:R-:W-:Y:S11]  /*6a60*/  R2UR UR44, R7 ;  /* 0x00000000072c72ca */ /* 0x000ff600000e0000 */
[----:B------:R-:W-:Y:S02]  /*6a70*/  @!UPT UIADD3 URZ, UPT, UPT, URZ, URZ, URZ ;  /* 0x000000fffffff290 */ /* 0x000fe4000fffe0ff */
[----:B------:R-:W-:Y:S02]  /*6a80*/  @!UP0 UIADD3 UR44, UPT, UPT, -UR44, URZ, URZ ;  /* 0x000000ff2c2c8290 */ /* 0x000fe4000fffe1ff */
[----:B------:R-:W-:Y:S04]  /*6a90*/  @!UP2 ULOP3.LUT UR44, URZ, UR63, URZ, 0x33, !UPT ;  /* 0x0000003fff2ca292 */ /* 0x000fe8000f8e33ff */
[----:B------:R-:W-:Y:S04]  /*6aa0*/  UIADD3 UR4, UPT, UPT, -UR44, URZ, URZ ;  /* 0x000000ff2c047290 */ /* 0x000fe8000fffe1ff */
[----:B------:R-:W-:Y:S01]  /*6ab0*/  UIMAD UR43, UR63, UR4, UR43 ;  /* 0x000000043f2b72a4 */ /* 0x000fe2000f8e022b */
[----:B------:R-:W-:Y:S11]  /*6ac0*/  @!P0 BRA `(.L_x_92) ;  /* 0x00000000007c8947 */ /* 0x000ff60003800000 */
[----:B------:R-:W1:Y:S01]  /*6ad0*/  LDCU.64 UR8, c[0x4][0x80] ;  /* 0x01001000ff0877ac */ /* 0x000e620008000a00 */
[----:B------:R-:W-:Y:S01]  /*6ae0*/  MOV R16, 0x0 ;  /* 0x0000000000107802 */ /* 0x000fe20000000f00 */
[----:B------:R-:W-:Y:S02]  /*6af0*/  HFMA2 R12, -RZ, RZ, 0, 5.9604644775390625e-08 ;  /* 0x00000001ff0c7431 */ /* 0x000fe400000001ff */
[----:B------:R-:W-:Y:S01]  /*6b00*/  IMAD.MOV.U32 R8, RZ, RZ, 0x70 ;  /* 0x00000070ff087424 */ /* 0x000fe200078e00ff */
[----:B------:R2:W3:Y:S01]  /*6b10*/  LDC.64 R14, c[0x4][R16] ;  /* 0x01000000100e7b82 */ /* 0x0004e20000000a00 */
[----:B------:R-:W4:Y:S01]  /*6b20*/  LDCU.64 UR6, c[0x4][0x88] ;  /* 0x01001100ff0677ac */ /* 0x000f220008000a00 */
[----:B------:R-:W-:Y:S01]  /*6b30*/  IMAD.MOV.U32 R13, RZ, RZ, RZ ;  /* 0x000000ffff0d7224 */ /* 0x000fe200078e00ff */
[----:B------:R-:W2:Y:S01]  /*6b40*/  LDCU.64 UR4, c[0x4][0x8] ;  /* 0x01000100ff0477ac */ /* 0x000ea20008000a00 */
[----:B-1----:R-:W-:Y:S01]  /*6b50*/  MOV R5, UR9 ;  /* 0x0000000900057c02 */ /* 0x002fe20008000f00 */
[----:B------:R-:W-:Y:S01]  /*6b60*/  IMAD.U32 R4, RZ, RZ, UR8 ;  /* 0x00000008ff047e24 */ /* 0x000fe2000f8e00ff */
[----:B----4-:R-:W-:Y:S01]  /*6b70*/  MOV R7, UR7 ;  /* 0x0000000700077c02 */ /* 0x010fe20008000f00 */
[----:B------:R-:W-:Y:S01]  /*6b80*/  IMAD.U32 R6, RZ, RZ, UR6 ;  /* 0x00000006ff067e24 */ /* 0x000fe2000f8e00ff */
[----:B--2---:R-:W-:Y:S01]  /*6b90*/  MOV R11, UR5 ;  /* 0x00000005000b7c02 */ /* 0x004fe20008000f00 */
[----:B------:R-:W-:Y:S02]  /*6ba0*/  IMAD.U32 R10, RZ, RZ, UR4 ;  /* 0x00000004ff0a7e24 */ /* 0x000fe4000f8e00ff */
[----:B------:R-:W-:Y:S07]  /*6bb0*/  LEPC R20, `(.L_x_93) ;  /* 0x000000001014794e */ /* 0x000fee0000000000 */
[----:B---3-5:R-:W-:Y:S05]  /*6bc0*/  CALL.ABS.NOINC R14 ;  /* 0x000000000e007343 */ /* 0x028fea0003c00000 */
.L_x_93:
[----:B------:R-:W1:Y:S01]  /*6bd0*/  LDCU.64 UR8, c[0x4][0x80] ;  /* 0x01001000ff0877ac */ /* 0x000e620008000a00 */
[----:B------:R-:W2:Y:S01]  /*6be0*/  LDC.64 R16, c[0x4][R16] ;  /* 0x0100000010107b82 */ /* 0x000ea20000000a00 */
[----:B------:R-:W-:Y:S02]  /*6bf0*/  HFMA2 R12, -RZ, RZ, 0, 5.9604644775390625e-08 ;  /* 0x00000001ff0c7431 */ /* 0x000fe400000001ff */
[----:B------:R-:W-:Y:S02]  /*6c00*/  IMAD.MOV.U32 R8, RZ, RZ, 0x70 ;  /* 0x00000070ff087424 */ /* 0x000fe400078e00ff */
[----:B------:R-:W-:Y:S01]  /*6c10*/  IMAD.MOV.U32 R13, RZ, RZ, RZ ;  /* 0x000000ffff0d7224 */ /* 0x000fe200078e00ff */
[----:B------:R-:W3:Y:S01]  /*6c20*/  LDCU.64 UR6, c[0x4][0x88] ;  /* 0x01001100ff0677ac */ /* 0x000ee20008000a00 */
[----:B------:R-:W4:Y:S01]  /*6c30*/  LDCU.64 UR4, c[0x4][0x8] ;  /* 0x01000100ff0477ac */ /* 0x000f220008000a00 */
[----:B-1----:R-:W-:Y:S02]  /*6c40*/  MOV R4, UR8 ;  /* 0x0000000800047c02 */ /* 0x002fe40008000f00 */
[----:B------:R-:W-:Y:S02]  /*6c50*/  MOV R5, UR9 ;  /* 0x0000000900057c02 */ /* 0x000fe40008000f00 */
[----:B---3--:R-:W-:Y:S01]  /*6c60*/  MOV R7, UR7 ;  /* 0x0000000700077c02 */ /* 0x008fe20008000f00 */
[----:B------:R-:W-:Y:S01]  /*6c70*/  IMAD.U32 R6, RZ, RZ, UR6 ;  /* 0x00000006ff067e24 */ /* 0x000fe2000f8e00ff */
[----:B----4-:R-:W-:Y:S01]  /*6c80*/  MOV R11, UR5 ;  /* 0x00000005000b7c02 */ /* 0x010fe20008000f00 */
[----:B------:R-:W-:Y:S02]  /*6c90*/  IMAD.U32 R10, RZ, RZ, UR4 ;  /* 0x00000004ff0a7e24 */ /* 0x000fe4000f8e00ff */
[----:B------:R-:W-:Y:S07]  /*6ca0*/  LEPC R20, `(.L_x_92) ;  /* 0x000000001014794e */ /* 0x000fee0000000000 */
[----:B--2---:R-:W-:Y:S05]  /*6cb0*/  CALL.ABS.NOINC R16 ;  /* 0x0000000010007343 */ /* 0x004fea0003c00000 */
.L_x_92:
[----:B------:R-:W-:Y:S05]  /*6cc0*/  BSYNC.RECONVERGENT B6 ;  /* 0x0000000000067941 */ /* 0x000fea0003800200 */
.L_x_91:
[----:B------:R-:W-:Y:S02]  /*6cd0*/  R2UR UR6, R59 ;  /* 0x000000003b0672ca */ /* 0x000fe400000e0000 */
[----:B------:R-:W-:Y:S02]  /*6ce0*/  R2UR UR5, R58 ;  /* 0x000000003a0572ca */ /* 0x000fe400000e0000 */
[----:B------:R-:W-:Y:S02]  /*6cf0*/  R2UR UR4, R57 ;  /* 0x00000000390472ca */ /* 0x000fe400000e0000 */
[----:B------:R-:W-:Y:S02]  /*6d00*/  ISETP.NE.U32.AND P3, PT, R42, RZ, PT ;  /* 0x000000ff2a00720c */ /* 0x000fe40003f65070 */
[----:B------:R-:W-:Y:S02]  /*6d10*/  ISETP.NE.U32.AND P2, PT, RZ, UR54, PT ;  /* 0x00000036ff007c0c */ /* 0x000fe4000bf45070 */
[----:B------:R-:W-:Y:S02]  /*6d20*/  ISETP.NE.AND.EX P3, PT, R43, RZ, PT, P3 ;  /* 0x000000ff2b00720c */ /* 0x000fe40003f65330 */
[----:B------:R-:W-:Y:S01]  /*6d30*/  ISETP.NE.AND.EX P2, PT, RZ, UR55, PT, P2 ;  /* 0x00000037ff007c0c */ /* 0x000fe2000bf45320 */
[----:B------:R-:W-:Y:S02]  /*6d40*/  UISETP.NE.AND UP2, UPT, UR6, URZ, UPT ;  /* 0x000000ff0600728c */ /* 0x000fe4000bf45270 */
[----:B------:R-:W-:Y:S04]  /*6d50*/  UISETP.NE.U32.AND UP0, UPT, UR5, URZ, UPT ;  /* 0x000000ff0500728c */ /* 0x000fe8000bf05070 */
[----:B------:R-:W-:Y:S01]  /*6d60*/  UISETP.NE.AND.EX UP1, UPT, UR4, URZ, UPT, UP0 ;  /* 0x000000ff0400728c */ /* 0x000fe2000bf25300 */
[----:B------:R-:W-:Y:S01]  /*6d70*/  PLOP3.LUT P4, PT, PT, PT, UP2, 0x80, 0x8 ;  /* 0x000000000008781c */ /* 0x000fe20003f8f028 */
[----:B------:R-:W-:Y:S03]  /*6d80*/  UPLOP3.LUT UP0, UPT, UPT, UPT, UPT, 0x40, 0x4 ;  /* 0x000000000004789c */ /* 0x000fe60003f0e870 */
[----:B------:R-:W-:Y:S01]  /*6d90*/  P2R R64, PR, RZ, 0x10 ;  /* 0x00000010ff407803 */ /* 0x000fe20000000000 */
[----:B------:R-:W-:Y:S06]  /*6da0*/  @UP2 UPLOP3.LUT UP0, UPT, UPT, UPT, UP1, 0x80, 0x8 ;  /* 0x000000000008289c */ /* 0x000fec0003f0f010 */
[----:B------:R-:W-:Y:S01]  /*6db0*/  PLOP3.LUT P0, PT, PT, PT, UP0, 0x80, 0x8 ;  /* 0x000000000008781c */ /* 0x000fe20003f0f008 */
[----:B------:R-:W-:Y:S01]  /*6dc0*/  @!UPT UIADD3 URZ, UPT, UPT, URZ, URZ, URZ ;  /* 0x000000fffffff290 */ /* 0x000fe2000fffe0ff */
[----:B------:R-:W-:Y:S11]  /*6dd0*/  BRA.U !UP1, `(.L_x_94) ;  /* 0x0000000109407547 */ /* 0x000ff6000b800000 */
[----:B------:R-:W-:Y:S01]  /*6de0*/  UISETP.NE.U32.AND UP0, UPT, UR54, URZ, UPT ;  /* 0x000000ff3600728c */ /* 0x000fe2000bf05070 */
[----:B------:R-:W-:Y:S01]  /*6df0*/  R2UR UR6, R58 ;  /* 0x000000003a0672ca */ /* 0x000fe200000e0000 */
[----:B------:R-:W1:Y:S01]  /*6e00*/  LDCU.64 UR8, c[0x0][0x358] ;  /* 0x00006b00ff0877ac */ /* 0x000e620008000a00 */
[----:B------:R-:W-:Y:S02]  /*6e10*/  HFMA2 R55, -RZ, RZ, 0, 5.9604644775390625e-08 ;  /* 0x00000001ff377431 */ /* 0x000fe400000001ff */
[----:B------:R-:W-:Y:S01]  /*6e20*/  IMAD.MOV.U32 R0, RZ, RZ, 0x1 ;  /* 0x00000001ff007424 */ /* 0x000fe200078e00ff */
[----:B------:R-:W-:Y:S06]  /*6e30*/  UISETP.NE.AND.EX UP0, UPT, UR55, URZ, UPT, UP0 ;  /* 0x000000ff3700728c */ /* 0x000fec000bf05300 */
[----:B------:R-:W-:Y:S05]  /*6e40*/  PLOP3.LUT P1, PT, PT, PT, UP0, 0x80, 0x8 ;  /* 0x000000000008781c */ /* 0x000fea0003f2f008 */
[----:B------:R-:W2:Y:S01]  /*6e50*/  @UP0 LDCU.64 UR4, c[0x0][0x888] ;  /* 0x00011100ff0407ac */ /* 0x000ea20008000a00 */
[----:B------:R-:W-:Y:S07]  /*6e60*/  @UP0 UIMAD UR6, UR49, UR6, URZ ;  /* 0x00000006310602a4 */ /* 0x000fee000f8e02ff */
[----:B------:R-:W-:Y:S01]  /*6e70*/  @!P1 PRMT R55, R0, 0x7610, R55 ;  /* 0x0000761000379816 */ /* 0x000fe20000000037 */
[----:B--2---:R-:W-:Y:S06]  /*6e80*/  @UP0 UIMAD.WIDE UR4, UR6, 0x4, UR4 ;  /* 0x00000004060408a5 */ /* 0x004fec000f8e0204 */
[----:B------:R-:W-:Y:S02]  /*6e90*/  IMAD.U32 R4, RZ, RZ, UR4 ;  /* 0x00000004ff047e24 */ /* 0x000fe4000f8e00ff */
[----:B------:R-:W-:Y:S03]  /*6ea0*/  IMAD.U32 R5, RZ, RZ, UR5 ;  /* 0x00000005ff057e24 */ /* 0x000fe6000f8e00ff */
[----:B------:R-:W2:Y:S02]  /*6eb0*/  @!UP0 LDCU UR4, c[0x0][0x880] ;  /* 0x00011000ff0487ac */ /* 0x000ea40008000800 */
[----:B-1---5:R1:W5:Y:S02]  /*6ec0*/  @P1 LDG.E R27, desc[UR8][R4.64] ;  /* 0x00000008041b1981 */ /* 0x022364000c1e1900 */
[----:B-12---:R-:W-:Y:S02]  /*6ed0*/  @!P1 MOV R27, UR4 ;  /* 0x00000004001b9c02 */ /* 0x006fe40008000f00 */
.L_x_94:
[----:B------:R-:W-:Y:S05]  /*6ee0*/  @!P3 BRA `(.L_x_95) ;  /* 0x000000000024b947 */ /* 0x000fea0003800000 */
[----:B------:R-:W-:Y:S01]  /*6ef0*/  ISETP.NE.U32.AND P1, PT, R40, RZ, PT ;  /* 0x000000ff2800720c */ /* 0x000fe20003f25070 */
[----:B------:R-:W1:Y:S03]  /*6f00*/  LDCU.64 UR4, c[0x0][0x358] ;  /* 0x00006b00ff0477ac */ /* 0x000e660008000a00 */
[----:B------:R-:W-:Y:S11]  /*6f10*/  ISETP.NE.AND.EX P1, PT, R41, RZ, PT, P1 ;  /* 0x000000ff2900720c */ /* 0x000ff60003f25310 */
[----:B------:R-:W-:Y:S02]  /*6f20*/  @!UPT UIADD3 URZ, UPT, UPT, URZ, URZ, URZ ;  /* 0x000000fffffff290 */ /* 0x000fe4000fffe0ff */
[----:B------:R-:W2:Y:S01]  /*6f30*/  @P1 LDC.64 R4, c[0x0][0x8a8] ;  /* 0x00022a00ff041b82 */ /* 0x000ea20000000a00 */
[----:B------:R-:W-:Y:S04]  /*6f40*/  @P1 IMAD R0, R42, UR49, RZ ;  /* 0x000000312a001c24 */ /* 0x000fe8000f8e02ff */
[----:B--2---:R-:W-:Y:S05]  /*6f50*/  @P1 IMAD.WIDE R4, R0, 0x4, R4 ;  /* 0x0000000400041825 */ /* 0x004fea00078e0204 */
[----:B-1---5:R1:W5:Y:S02]  /*6f60*/  @P1 LDG.E R24, desc[UR4][R4.64] ;  /* 0x0000000404181981 */ /* 0x022364000c1e1900 */
[----:B-1----:R-:W2:Y:S02]  /*6f70*/  @!P1 LDC R24, c[0x0][0x8a0] ;  /* 0x00022800ff189b82 */ /* 0x002ea40000000800 */
.L_x_95:
[----:B-----5:R-:W-:Y:S01]  /*6f80*/  FSETP.NEU.AND P1, PT, R27, RZ, PT ;  /* 0x000000ff1b00720b */ /* 0x020fe20003f2d000 */
[----:B------:R-:W-:Y:S01]  /*6f90*/  IMAD.SHL.U32 R69, R53, 0x2, RZ ;  /* 0x0000000235457824 */ /* 0x000fe200078e00ff */
[----:B------:R-:W-:Y:S01]  /*6fa0*/  SEL R3, RZ, 0xffffffff, P2 ;  /* 0xffffffffff037807 */ /* 0x000fe20001000000 */
[----:B------:R-:W-:Y:S01]  /*6fb0*/  BSSY B1, `(.L_x_96) ;  /* 0x000002c000017945 */ /* 0x000fe20003800000 */
[----:B------:R-:W-:Y:S01]  /*6fc0*/  @P4 LOP3.LUT P2, RZ, R55, 0xff, RZ, 0xc0, !PT ;  /* 0x000000ff37ff4812 */ /* 0x000fe2000784c0ff */
[----:B------:R-:W-:Y:S01]  /*6fd0*/  VIADD R66, R69, UR48 ;  /* 0x0000003045427c36 */ /* 0x000fe20008000000 */
[----:B------:R-:W-:Y:S01]  /*6fe0*/  @P4 SEL R63, RZ, 0xffffffff, P1 ;  /* 0xffffffffff3f4807 */ /* 0x000fe20000800000 */
[----:B------:R-:W-:Y:S01]  /*6ff0*/  IMAD.MOV.U32 R70, RZ, RZ, 0x1 ;  /* 0x00000001ff467424 */ /* 0x000fe200078e00ff */
[----:B------:R-:W-:Y:S01]  /*7000*/  LOP3.LUT R52, R52, 0x1, RZ, 0x3c, !PT ;  /* 0x0000000134347812 */ /* 0x000fe200078e3cff */
[----:B------:R-:W-:Y:S01]  /*7010*/  IMAD.IADD R25, R23, 0x1, R2 ;  /* 0x0000000117197824 */ /* 0x000fe200078e0202 */
[----:B------:R-:W-:Y:S01]  /*7020*/  @P0 SEL R63, R3, R63, !P2 ;  /* 0x0000003f033f0207 */ /* 0x000fe20005000000 */
[----:B------:R-:W-:Y:S01]  /*7030*/  IMAD.MOV.U32 R68, RZ, RZ, RZ ;  /* 0x000000ffff447224 */ /* 0x000fe200078e00ff */
[----:B------:R-:W-:Y:S02]  /*7040*/  LEA R67, R22, UR48, 0x3 ;  /* 0x0000003016437c11 */ /* 0x000fe4000f8e18ff */
[----:B------:R-:W-:Y:S02]  /*7050*/  CS2R R38, SRZ ;  /* 0x0000000000267805 */ /* 0x000fe4000001ff00 */
[----:B------:R-:W-:Y:S02]  /*7060*/  @P4 LOP3.LUT R63, R63, 0x1, RZ, 0xc0, !PT ;  /* 0x000000013f3f4812 */ /* 0x000fe400078ec0ff */
[----:B------:R-:W-:Y:S02]  /*7070*/  CS2R R36, SRZ ;  /* 0x0000000000247805 */ /* 0x000fe4000001ff00 */
[----:B------:R-:W-:Y:S02]  /*7080*/  PLOP3.LUT P0, PT, PT, PT, UP1, 0x80, 0x8 ;  /* 0x000000000008781c */ /* 0x000fe40003f0f018 */
[----:B------:R-:W-:Y:S02]  /*7090*/  CS2R R30, SRZ ;  /* 0x00000000001e7805 */ /* 0x000fe4000001ff00 */
[----:B------:R-:W-:Y:S02]  /*70a0*/  ISETP.NE.U32.OR P5, PT, R63, 0x1, !P4 ;  /* 0x000000013f00780c */ /* 0x000fe400067a5470 */
[----:B------:R-:W-:Y:S02]  /*70b0*/  CS2R R28, SRZ ;  /* 0x00000000001c7805 */ /* 0x000fe4000001ff00 */
[----:B------:R-:W-:Y:S01]  /*70c0*/  LOP3.LUT P2, R62, R55, 0xff, RZ, 0xc0, !PT ;  /* 0x000000ff373e7812 */ /* 0x000fe2000784c0ff */
[----:B------:R-:W-:Y:S01]  /*70d0*/  IMAD.IADD R65, R61, 0x1, R66 ;  /* 0x000000013d417824 */ /* 0x000fe200078e0242 */
[----:B------:R-:W-:Y:S04]  /*70e0*/  SEL R71, RZ, 0xffffffff, P1 ;  /* 0xffffffffff477807 */ /* 0x000fe80000800000 */
[----:B------:R-:W-:Y:S03]  /*70f0*/  @P0 SEL R71, R3, R71, !P2 ;  /* 0x0000004703470207 */ /* 0x000fe60005000000 */
[----:B------:R-:W-:Y:S02]  /*7100*/  @P5 SHF.L.U32 R0, R52, 0x1f, RZ ;  /* 0x0000001f34005819 */ /* 0x000fe400000006ff */
[----:B------:R-:W-:Y:S02]  /*7110*/  LOP3.LUT R71, R71, 0x1, RZ, 0xc0, !PT ;  /* 0x0000000147477812 */ /* 0x000fe400078ec0ff */
[----:B------:R1:W3:Y:S02]  /*7120*/  @P5 SYNCS.PHASECHK.TRANS64.TRYWAIT P4, [UR48+0x110], R0 ;  /* 0x00011000ff0055a7 */ /* 0x0002e40008081130 */
[----:B-1----:R-:W-:Y:S04]  /*7130*/  SHF.L.U32 R0, R51, 0x1f, RZ ;  /* 0x0000001f33007819 */ /* 0x002fe800000006ff */
[----:B------:R1:W4:Y:S01]  /*7140*/  SYNCS.PHASECHK.TRANS64.TRYWAIT P3, [R67+URZ+0x170], R0 ;  /* 0x00017000430075a7 */ /* 0x00032200080611ff */
[----:B---3--:R-:W-:Y:S01]  /*7150*/  @P5 SEL R70, RZ, 0x1, !P4 ;  /* 0x00000001ff465807 */ /* 0x008fe20006000000 */
[----:B-1----:R-:W-:Y:S06]  /*7160*/  @!P5 BRA `(.L_x_97) ;  /* 0x000000000040d947 */ /* 0x002fec0003800000 */
[----:B------:R-:W-:Y:S01]  /*7170*/  ISETP.NE.AND P1, PT, R70, RZ, PT ;  /* 0x000000ff4600720c */ /* 0x000fe20003f25270 */
[----:B------:R-:W-:Y:S01]  /*7180*/  BSSY B0, `(.L_x_98) ;  /* 0x000000a000007945 */ /* 0x000fe20003800000 */
[----:B------:R-:W-:Y:S01]  /*7190*/  ISETP.NE.U32.AND P0, PT, R71, 0x1, PT ;  /* 0x000000014700780c */ /* 0x000fe20003f05070 */
[----:B------:R-:W-:Y:S01]  /*71a0*/  IMAD.MOV.U32 R38, RZ, RZ, RZ ;  /* 0x000000ffff267224 */ /* 0x000fe200078e00ff */
[----:B------:R-:W-:Y:S02]  /*71b0*/  CS2R R30, SRZ ;  /* 0x00000000001e7805 */ /* 0x000fe4000001ff00 */
[----:B------:R-:W-:Y:S02]  /*71c0*/  CS2R R28, SRZ ;  /* 0x00000000001c7805 */ /* 0x000fe4000001ff00 */
[----:B------:R-:W-:Y:S05]  /*71d0*/  CS2R R36, SRZ ;  /* 0x0000000000247805 */ /* 0x000fea000001ff00 */
[----:B------:R-:W-:Y:S05]  /*71e0*/  @P1 BRA `(.L_x_99) ;  /* 0x00000000000c1947 */ /* 0x000fea0003800000 */
[----:B------:R-:W-:Y:S04]  /*71f0*/  SHF.L.U32 R3, R52, 0x1f, RZ ;  /* 0x0000001f34037819 */ /* 0x000fe800000006ff */
[----:B------:R-:W1:Y:S02]  /*7200*/  SYNCS.PHASECHK.TRANS64.TRYWAIT P1, [UR48+0x110], R3 ;  /* 0x00011003ff0075a7 */ /* 0x000e640008021130 */
[----:B-1----:R-:W-:Y:S05]  /*7210*/  @!P1 BRA `(.L_x_100) ;  /* 0x0000003000689947 */ /* 0x002fea0003800000 */
.L_x_99:
[----:B------:R-:W-:Y:S05]  /*7220*/  BSYNC B0 ;  /* 0x0000000000007941 */ /* 0x000fea0003800000 */
.L_x_98:
[----:B------:R-:W-:Y:S05]  /*7230*/  @P0 WARPSYNC.ALL ;  /* 0x0000000000000948 */ /* 0x000fea0003800000 */
[----:B------:R3:W1:Y:S01]  /*7240*/  @P0 LDSM.16.M88.4 R28, [R69+UR48+0x200] ;  /* 0x00020030451c083b */ /* 0x0006620008000200 */
[----:B------:R-:W-:Y:S03]  /*7250*/  HFMA2 R68, -RZ, RZ, 0, 5.9604644775390625e-08 ;  /* 0x00000001ff447431 */ /* 0x000fe600000001ff */
[----:B------:R3:W1:Y:S02]  /*7260*/  @P0 LDSM.16.M88.4 R36, [R65+0x200] ;  /* 0x000200004124083b */ /* 0x0006640000000200 */
.L_x_97:
[----:B------:R-:W-:Y:S05]  /*7270*/  BSYNC B1 ;  /* 0x0000000000017941 */ /* 0x000fea0003800000 */
.L_x_96:
[----:B-1----:R-:W-:Y:S04]  /*7280*/  SHF.R.U32.HI R2, RZ, 0x15, R25 ;  /* 0x00000015ff027819 */ /* 0x002fe80000011619 */
[----:B------:R-:W-:Y:S01]  /*7290*/  LOP3.LUT P0, RZ, R2, 0x3, R56, 0x48, !PT ;  /* 0x0000000302ff7812 */ /* 0x000fe20007804838 */
[----:B------:R-:W-:Y:S01]  /*72a0*/  @!UPT UIADD3 URZ, UPT, UPT, URZ, URZ, URZ ;  /* 0x000000fffffff290 */ /* 0x000fe2000fffe0ff */
[----:B----4-:R-:W-:Y:S11]  /*72b0*/  @P3 BRA `(.L_x_101) ;  /* 0x0000000000083947 */ /* 0x010ff60003800000 */
[----:B------:R-:W1:Y:S02]  /*72c0*/  SYNCS.PHASECHK.TRANS64.TRYWAIT P1, [R67+URZ+0x170], R0 ;  /* 0x00017000430075a7 */ /* 0x000e6400080211ff */
[----:B-1----:R-:W-:Y:S05]  /*72d0*/  @!P1 BRA `(.L_x_102) ;  /* 0x0000003000509947 */ /* 0x002fea0003800000 */
.L_x_101:
[----:B------:R-:W-:Y:S05]  /*72e0*/  @!P0 BRA `(.L_x_103) ;  /* 0x0000000000408947 */ /* 0x000fea0003800000 */
[----:B------:R-:W4:Y:S01]  /*72f0*/  LDCU.64 UR8, c[0x4][0x70] ;  /* 0x01000e00ff0877ac */ /* 0x000f220008000a00 */
[----:B------:R-:W-:Y:S01]  /*7300*/  MOV R3, 0x0 ;  /* 0x0000000000037802 */ /* 0x000fe20000000f00 */
[----:B------:R-:W-:Y:S02]  /*7310*/  HFMA2 R12, -RZ, RZ, 0, 5.9604644775390625e-08 ;  /* 0x00000001ff0c7431 */ /* 0x000fe400000001ff */
[----:B------:R-:W-:Y:S02]  /*7320*/  IMAD.MOV.U32 R8, RZ, RZ, 0x192 ;  /* 0x00000192ff087424 */ /* 0x000fe400078e00ff */
[----:B------:R-:W-:Y:S01]  /*7330*/  IMAD.MOV.U32 R13, RZ, RZ, RZ ;  /* 0x000000ffff0d7224 */ /* 0x000fe200078e00ff */
[----:B------:R-:W5:Y:S01]  /*7340*/  LDCU.64 UR6, c[0x4][0x78] ;  /* 0x01000f00ff0677ac */ /* 0x000f620008000a00 */
[----:B------:R-:W1:Y:S01]  /*7350*/  LDC.64 R2, c[0x4][R3] ;  /* 0x0100000003027b82 */ /* 0x000e620000000a00 */
[----:B------:R-:W2:Y:S01]  /*7360*/  LDCU.64 UR4, c[0x4][0x10] ;  /* 0x01000200ff0477ac */ /* 0x000ea20008000a00 */
[----:B----4-:R-:W-:Y:S01]  /*7370*/  MOV R5, UR9 ;  /* 0x0000000900057c02 */ /* 0x010fe20008000f00 */
[----:B------:R-:W-:Y:S01]  /*7380*/  IMAD.U32 R4, RZ, RZ, UR8 ;  /* 0x00000008ff047e24 */ /* 0x000fe2000f8e00ff */
[----:B-----5:R-:W-:Y:S01]  /*7390*/  MOV R7, UR7 ;  /* 0x0000000700077c02 */ /* 0x020fe20008000f00 */
[----:B------:R-:W-:Y:S01]  /*73a0*/  IMAD.U32 R6, RZ, RZ, UR6 ;  /* 0x00000006ff067e24 */ /* 0x000fe2000f8e00ff */
[----:B--2---:R-:W-:Y:S01]  /*73b0*/  MOV R11, UR5 ;  /* 0x00000005000b7c02 */ /* 0x004fe20008000f00 */
[----:B------:R-:W-:Y:S02]  /*73c0*/  IMAD.U32 R10, RZ, RZ, UR4 ;  /* 0x00000004ff0a7e24 */ /* 0x000fe4000f8e00ff */
[----:B------:R-:W-:Y:S07]  /*73d0*/  LEPC R20, `(.L_x_103) ;  /* 0x000000001014794e */ /* 0x000fee0000000000 */
[----:B-1-3--:R-:W-:Y:S05]  /*73e0*/  CALL.ABS.NOINC R2 ;  /* 0x0000000002007343 */ /* 0x00afea0003c00000 */
.L_x_103:
[----:B------:R-:W-:Y:S05]  /*73f0*/  WARPSYNC.ALL ;  /* 0x0000000000007948 */ /* 0x000fea0003800000 */
[----:B------:R-:W-:Y:S01]  /*7400*/  R2UR UR4, R25 ;  /* 0x00000000190472ca */ /* 0x000fe200000e0000 */
[--C-:B------:R-:W-:Y:S01]  /*7410*/  HADD2.F32 R20, -RZ, R28.reuse.H0_H0 ;  /* 0x2000001cff147230 */ /* 0x100fe20000004100 */
[----:B------:R-:W-:Y:S01]  /*7420*/  ISETP.NE.AND P1, PT, R54, RZ, PT ;  /* 0x000000ff3600720c */ /* 0x000fe20003f25270 */
[----:B------:R-:W-:Y:S01]  /*7430*/  HADD2.F32 R21, -RZ, R28.H1_H1 ;  /* 0x3000001cff157230 */ /* 0x000fe20000004100 */
[----:B------:R-:W-:Y:S01]  /*7440*/  ISETP.NE.AND P6, PT, R64, RZ, PT ;  /* 0x000000ff4000720c */ /* 0x000fe20003fc5270 */
[--C-:B------:R-:W-:Y:S01]  /*7450*/  HADD2.F32 R26, -RZ, R29.reuse.H0_H0 ;  /* 0x2000001dff1a7230 */ /* 0x100fe20000004100 */
[----:B------:R-:W-:Y:S02]  /*7460*/  BSSY.RECONVERGENT B0, `(.L_x_104) ;  /* 0x000004c000007945 */ /* 0x000fe40003800200 */
[----:B------:R-:W-:Y:S05]  /*7470*/  ISETP.NE.U32.OR P0, PT, R63, 0x1, !P6 ;  /* 0x000000013f00780c */ /* 0x000fea0007705470 */
[----:B------:R-:W1:Y:S02]  /*7480*/  LDTM.16dp256bit.x4 R4, tmem[UR4] ;  /* 0x00000004000479ee */ /* 0x000e640008120000 */
[C---:B-12---:R-:W-:Y:S01]  /*7490*/  FMUL R0, R24.reuse, R4 ;  /* 0x0000000418007220 */ /* 0x046fe20000400000 */
[C---:B------:R-:W-:Y:S01]  /*74a0*/  FMUL R4, R24.reuse, R8 ;  /* 0x0000000818047220 */ /* 0x040fe20000400000 */
[C---:B------:R-:W-:Y:S01]  /*74b0*/  FMUL R8, R24.reuse, R12 ;  /* 0x0000000c18087220 */ /* 0x040fe20000400000 */
[C---:B------:R-:W-:Y:S01]  /*74c0*/  FMUL R2, R24.reuse, R5 ;  /* 0x0000000518027220 */ /* 0x040fe20000400000 */
[C---:B------:R-:W-:Y:S01]  /*74d0*/  FFMA R0, R27.reuse, R20, R0 ;  /* 0x000000141b007223 */ /* 0x040fe20000000000 */
[C---:B------:R-:W-:Y:S01]  /*74e0*/  FMUL R12, R24.reuse, R16 ;  /* 0x00000010180c7220 */ /* 0x040fe20000400000 */
[C---:B------:R-:W-:Y:S01]  /*74f0*/  FMUL R3, R24.reuse, R6 ;  /* 0x0000000618037220 */ /* 0x040fe20000400000 */
[----:B------:R-:W-:Y:S02]  /*7500*/  HADD2.F32 R16, -RZ, R29.H1_H1 ;  /* 0x3000001dff107230 */ /* 0x000fe40000004100 */
[C---:B------:R-:W-:Y:S01]  /*7510*/  FFMA R2, R27.reuse, R21, R2 ;  /* 0x000000151b027223 */ /* 0x040fe20000000002 */
[C---:B------:R-:W-:Y:S01]  /*7520*/  FMUL R7, R24.reuse, R7 ;  /* 0x0000000718077220 */ /* 0x040fe20000400000 */
[C---:B------:R-:W-:Y:S01]  /*7530*/  FMUL R5, R24.reuse, R9 ;  /* 0x0000000918057220 */ /* 0x040fe20000400000 */
[C---:B------:R-:W-:Y:S01]  /*7540*/  FFMA R3, R27.reuse, R26, R3 ;  /* 0x0000001a1b037223 */ /* 0x040fe20000000003 */
[C---:B------:R-:W-:Y:S01]  /*7550*/  FMUL R9, R24.reuse, R13 ;  /* 0x0000000d18097220 */ /* 0x040fe20000400000 */
[----:B------:R-:W-:Y:S01]  /*7560*/  FFMA R7, R27, R16, R7 ;  /* 0x000000101b077223 */ /* 0x000fe20000000007 */
[--C-:B------:R-:W-:Y:S02]  /*7570*/  HADD2.F32 R16, -RZ, R30.reuse.H1_H1 ;  /* 0x3000001eff107230 */ /* 0x100fe40000004100 */
[C---:B------:R-:W-:Y:S01]  /*7580*/  FMUL R6, R24.reuse, R10 ;  /* 0x0000000a18067220 */ /* 0x040fe20000400000 */
[C---:B------:R-:W-:Y:S01]  /*7590*/  FMUL R13, R24.reuse, R17 ;  /* 0x00000011180d7220 */ /* 0x040fe20000400000 */
[----:B------:R-:W-:Y:S02]  /*75a0*/  HADD2.F32 R17, -RZ, R30.H0_H0 ;  /* 0x2000001eff117230 */ /* 0x000fe40000004100 */
[C---:B------:R-:W-:Y:S01]  /*75b0*/  FMUL R10, R24.reuse, R14 ;  /* 0x0000000e180a7220 */ /* 0x040fe20000400000 */
[----:B------:R-:W-:Y:S01]  /*75c0*/  FMUL R14, R24, R18 ;  /* 0x00000012180e7220 */ /* 0x000fe20000400000 */
[----:B------:R-:W-:Y:S01]  /*75d0*/  F2FP.F16.F32.PACK_AB R32, R2, R0 ;  /* 0x000000000220723e */ /* 0x000fe200000000ff */
[--C-:B------:R-:W-:Y:S01]  /*75e0*/  HADD2.F32 R18, -RZ, R31.reuse.H0_H0 ;  /* 0x2000001fff127230 */ /* 0x100fe20000004100 */
[----:B------:R-:W-:Y:S01]  /*75f0*/  F2FP.F16.F32.PACK_AB R33, R7, R3 ;  /* 0x000000030721723e */ /* 0x000fe200000000ff */
[----:B------:R-:W-:Y:S02]  /*7600*/  HADD2.F32 R0, -RZ, R31.H1_H1 ;  /* 0x3000001fff007230 */ /* 0x000fe40000004100 */
[C---:B------:R-:W-:Y:S01]  /*7610*/  FMUL R11, R24.reuse, R11 ;  /* 0x0000000b180b7220 */ /* 0x040fe20000400000 */
[--C-:B------:R-:W-:Y:S02]  /*7620*/  HADD2.F32 R2, -RZ, R36.reuse.H0_H0 ;  /* 0x20000024ff027230 */ /* 0x100fe40000004100 */
[C---:B------:R-:W-:Y:S01]  /*7630*/  FFMA R4, R27.reuse, R17, R4 ;  /* 0x000000111b047223 */ /* 0x040fe20000000004 */
[----:B------:R-:W-:Y:S02]  /*7640*/  HADD2.F32 R3, -RZ, R36.H1_H1 ;  /* 0x30000024ff037230 */ /* 0x000fe40000004100 */
[C---:B------:R-:W-:Y:S01]  /*7650*/  FFMA R5, R27.reuse, R16, R5 ;  /* 0x000000101b057223 */ /* 0x040fe20000000005 */
[C---:B------:R-:W-:Y:S01]  /*7660*/  FFMA R6, R27.reuse, R18, R6 ;  /* 0x000000121b067223 */ /* 0x040fe20000000006 */
[C---:B------:R-:W-:Y:S01]  /*7670*/  FFMA R11, R27.reuse, R0, R11 ;  /* 0x000000001b0b7223 */ /* 0x040fe2000000000b */
[--C-:B------:R-:W-:Y:S02]  /*7680*/  HADD2.F32 R7, -RZ, R37.reuse.H0_H0 ;  /* 0x20000025ff077230 */ /* 0x100fe40000004100 */
[C---:B------:R-:W-:Y:S01]  /*7690*/  FFMA R8, R27.reuse, R2, R8 ;  /* 0x000000021b087223 */ /* 0x040fe20000000008 */
[----:B------:R-:W-:Y:S02]  /*76a0*/  HADD2.F32 R0, -RZ, R37.H1_H1 ;  /* 0x30000025ff007230 */ /* 0x000fe40000004100 */
[----:B------:R-:W-:Y:S01]  /*76b0*/  FFMA R9, R27, R3, R9 ;  /* 0x000000031b097223 */ /* 0x000fe20000000009 */
[C---:B------:R-:W-:Y:S01]  /*76c0*/  FMUL R15, R24.reuse, R15 ;  /* 0x0000000f180f7220 */ /* 0x040fe20000400000 */
[--C-:B------:R-:W-:Y:S01]  /*76d0*/  HADD2.F32 R2, -RZ, R38.reuse.H0_H0 ;  /* 0x20000026ff027230 */ /* 0x100fe20000004100 */
[----:B------:R-:W-:Y:S01]  /*76e0*/  F2FP.F16.F32.PACK_AB R34, R5, R4 ;  /* 0x000000040522723e */ /* 0x000fe200000000ff */
[----:B------:R-:W-:Y:S02]  /*76f0*/  HADD2.F32 R3, -RZ, R38.H1_H1 ;  /* 0x30000026ff037230 */ /* 0x000fe40000004100 */
[C---:B------:R-:W-:Y:S01]  /*7700*/  FFMA R10, R27.reuse, R7, R10 ;  /* 0x000000071b0a7223 */ /* 0x040fe2000000000a */
[--C-:B------:R-:W-:Y:S02]  /*7710*/  HADD2.F32 R4, -RZ, R39.reuse.H0_H0 ;  /* 0x20000027ff047230 */ /* 0x100fe40000004100 */
[C---:B------:R-:W-:Y:S01]  /*7720*/  FFMA R15, R27.reuse, R0, R15 ;  /* 0x000000001b0f7223 */ /* 0x040fe2000000000f */
[----:B------:R-:W-:Y:S02]  /*7730*/  HADD2.F32 R5, -RZ, R39.H1_H1 ;  /* 0x30000027ff057230 */ /* 0x000fe40000004100 */
[----:B------:R-:W-:Y:S01]  /*7740*/  FMUL R19, R24, R19 ;  /* 0x0000001318137220 */ /* 0x000fe20000400000 */
[C---:B------:R-:W-:Y:S01]  /*7750*/  FFMA R12, R27.reuse, R2, R12 ;  /* 0x000000021b0c7223 */ /* 0x040fe2000000000c */
[C---:B------:R-:W-:Y:S01]  /*7760*/  FFMA R13, R27.reuse, R3, R13 ;  /* 0x000000031b0d7223 */ /* 0x040fe2000000000d */
[C---:B------:R-:W-:Y:S01]  /*7770*/  FFMA R14, R27.reuse, R4, R14 ;  /* 0x000000041b0e7223 */ /* 0x040fe2000000000e */
[----:B------:R-:W-:Y:S01]  /*7780*/  FFMA R19, R27, R5, R19 ;  /* 0x000000051b137223 */ /* 0x000fe20000000013 */
[----:B------:R-:W-:Y:S02]  /*7790*/  F2FP.F16.F32.PACK_AB R35, R11, R6 ;  /* 0x000000060b23723e */ /* 0x000fe400000000ff */
[----:B------:R-:W-:Y:S02]  /*77a0*/  F2FP.F16.F32.PACK_AB R8, R9, R8 ;  /* 0x000000080908723e */ /* 0x000fe400000000ff */
[----:B------:R-:W-:Y:S01]  /*77b0*/  F2FP.F16.F32.PACK_AB R9, R15, R10 ;  /* 0x0000000a0f09723e */ /* 0x000fe200000000ff */
[----:B------:R1:W-:Y:S01]  /*77c0*/  STSM.16.M88.4 [R66+0x200], R32 ;  /* 0x0002002042007844 */ /* 0x0003e20000000200 */
[----:B------:R-:W-:Y:S02]  /*77d0*/  F2FP.F16.F32.PACK_AB R10, R13, R12 ;  /* 0x0000000c0d0a723e */ /* 0x000fe400000000ff */
[----:B------:R-:W-:Y:S05]  /*77e0*/  F2FP.F16.F32.PACK_AB R11, R19, R14 ;  /* 0x0000000e130b723e */ /* 0x000fea00000000ff */
[----:B------:R1:W-:Y:S01]  /*77f0*/  STSM.16.M88.4 [R65+0x200], R8 ;  /* 0x0002000841007844 */ /* 0x0003e20000000200 */
[----:B------:R-:W-:Y:S01]  /*7800*/  @!PT LDS RZ, [RZ] ;  /* 0x00000000fffff984 */ /* 0x000fe20000000800 */
[----:B------:R-:W-:Y:S01]  /*7810*/  @!PT LDS RZ, [RZ] ;  /* 0x00000000fffff984 */ /* 0x000fe20000000800 */
[----:B------:R-:W-:Y:S01]  /*7820*/  @!PT LDS RZ, [RZ] ;  /* 0x00000000fffff984 */ /* 0x000fe20000000800 */
[----:B------:R-:W-:Y:S01]  /*7830*/  @!PT LDS RZ, [RZ] ;  /* 0x00000000fffff984 */ /* 0x000fe20000000800 */
[----:B------:R2:W-:Y:S07]  /*7840*/  MEMBAR.ALL.CTA ;  /* 0x0000000000007992 */ /* 0x0005ee0000008000 */
[----:B--2---:R-:W2:Y:S02]  /*7850*/  FENCE.VIEW.ASYNC.S ;  /* 0x00000000000073c6 */ /* 0x004ea40000000000 */
[----:B--2---:R-:W-:Y:S06]  /*7860*/  BAR.SYNC.DEFER_BLOCKING 0x1, 0x80 ;  /* 0x0042000000007b1d */ /* 0x004fec0000010000 */
[----:B------:R-:W-:Y:S05]  /*7870*/  @P1 BRA `(.L_x_105) ;  /* 0x0000000000281947 */ /* 0x000fea0003800000 */
[----:B------:R-:W2:Y:S01]  /*7880*/  LDCU.64 UR6, c[0x0][0x348] ;  /* 0x00006900ff0677ac */ /* 0x000ea20008000a00 */
[----:B------:R-:W-:Y:S01]  /*7890*/  UIADD3 UR4, UPT, UPT, UR48, 0x200, URZ ;  /* 0x0000020030047890 */ /* 0x000fe2000fffe0ff */
[----:B------:R-:W-:Y:S05]  /*78a0*/  UMOV UR41, UR51 ;  /* 0x0000003300297c82 */ /* 0x000fea0008000000 */
[----:B------:R-:W-:Y:S04]  /*78b0*/  MOV R60, UR4 ;  /* 0x00000004003c7c02 */ /* 0x000fe80008000f00 */
[----:B------:R-:W-:Y:S01]  /*78c0*/  R2UR UR40, R60 ;  /* 0x000000003c2872ca */ /* 0x000fe200000e0000 */
[----:B--2---:R-:W-:Y:S04]  /*78d0*/  UIADD3 UR4, UP0, UPT, UR6, 0x680, URZ ;  /* 0x0000068006047890 */ /* 0x004fe8000ff1e0ff */
[----:B------:R-:W-:Y:S09]  /*78e0*/  UIADD3.X UR5, UPT, UPT, URZ, UR7, URZ, UP0, !UPT ;  /* 0x00000007ff057290 */ /* 0x000ff200087fe4ff */
[----:B------:R2:W-:Y:S01]  /*78f0*/  UTMASTG.4D [UR40], [UR4] ;  /* 0x00000028040073b5 */ /* 0x0005e20008018000 */
[----:B------:R0:W-:Y:S01]  /*7900*/  UTMACMDFLUSH ;  /* 0x00000000000079b7 */ /* 0x0001e20000000000 */
[----:B--2---:R-:W-:Y:S04]  /*7910*/  DEPBAR.LE SB0, 0x1 ;  /* 0x000080400000791a */ /* 0x004fe80000000000 */
.L_x_105:
[----:B------:R-:W-:Y:S05]  /*7920*/  BSYNC.RECONVERGENT B0 ;  /* 0x0000000000007941 */ /* 0x000fea0003800200 */
.L_x_104:
[----:B------:R-:W-:Y:S01]  /*7930*/  BAR.SYNC.DEFER_BLOCKING 0x1, 0x80 ;  /* 0x0042000000007b1d */ /* 0x000fe20000010000 */
[----:B------:R-:W-:Y:S01]  /*7940*/  LEA R4, R68, UR48, 0x3 ;  /* 0x0000003044047c11 */ /* 0x000fe2000f8e18ff */
[----:B------:R-:W-:Y:S01]  /*7950*/  UISETP.NE.AND UP0, UPT, UR53, URZ, UPT ;  /* 0x000000ff3500728c */ /* 0x000fe2000bf05270 */
[----:B------:R-:W-:Y:S08]  /*7960*/  @P0 SHF.L.U32 R3, R52, 0x1f, RZ ;  /* 0x0000001f34030819 */ /* 0x000ff000000006ff */
[----:B------:R-:W-:Y:S05]  /*7970*/  BRA.U !UP0, `(.L_x_106) ;  /* 0x0000000108287547 */ /* 0x000fea000b800000 */
[----:B------:R-:W2:Y:S01]  /*7980*/  S2R R0, SR_CgaCtaId ;  /* 0x0000000000007919 */ /* 0x000ea20000008800 */
[----:B------:R-:W-:Y:S01]  /*7990*/  ISETP.NE.U32.OR P1, PT, R63, 0x1, !P6 ;  /* 0x000000013f00780c */ /* 0x000fe20007725470 */
[----:B------:R-:W-:Y:S01]  /*79a0*/  IMAD.U32 R2, RZ, RZ, UR50 ;  /* 0x00000032ff027e24 */ /* 0x000fe2000f8e00ff */
[----:B------:R-:W-:Y:S04]  /*79b0*/  UIADD3 UR4, UPT, UPT, UR50, 0x1, URZ ;  /* 0x0000000132047890 */ /* 0x000fe8000fffe0ff */
[----:B------:R-:W-:Y:S04]  /*79c0*/  UISETP.NE.AND UP0, UPT, UR4, 0x4, UPT ;  /* 0x000000040400788c */ /* 0x000fe8000bf05270 */
[----:B------:R-:W-:Y:S03]  /*79d0*/  USEL UR50, UR4, URZ, UP0 ;  /* 0x000000ff04327287 */ /* 0x000fe60008000000 */
[----:B------:R-:W-:Y:S05]  /*79e0*/  @P1 LEA R2, R2, UR48, 0x3 ;  /* 0x0000003002021c11 */ /* 0x000fea000f8e18ff */
[----:B------:R-:W-:Y:S05]  /*79f0*/  @P1 VIADD R2, R2, 0x130 ;  /* 0x0000013002021836 */ /* 0x000fea0000000000 */
[----:B--2---:R-:W-:Y:S04]  /*7a00*/  @P1 PRMT R0, R0, 0x654, R2 ;  /* 0x0000065400001816 */ /* 0x004fe80000000002 */
[----:B------:R2:W-:Y:S03]  /*7a10*/  @P1 SYNCS.ARRIVE.TRANS64.RED.A1T0 RZ, [R0+URZ], RZ ;  /* 0x000000ff00ff19a7 */ /* 0x0005e600081004ff */
.L_x_106:
[----:B------:R-:W4:Y:S01]  /*7a20*/  @P0 SYNCS.PHASECHK.TRANS64.TRYWAIT P1, [R4+URZ+0x110], R3 ;  /* 0x00011003040005a7 */ /* 0x000f2200080211ff */
[----:B------:R-:W-:Y:S01]  /*7a30*/  BSSY B1, `(.L_x_107) ;  /* 0x0000012000017945 */ /* 0x000fe20003800000 */
[----:B----4-:R-:W-:Y:S03]  /*7a40*/  @P0 SEL R70, RZ, 0x1, !P1 ;  /* 0x00000001ff460807 */ /* 0x010fe60004800000 */
[----:B------:R-:W-:Y:S05]  /*7a50*/  @!P0 BRA `(.L_x_108) ;  /* 0x00000000003c8947 */ /* 0x000fea0003800000 */
[----:B------:R-:W-:Y:S01]  /*7a60*/  ISETP.NE.U32.AND P0, PT, R71, 0x1, PT ;  /* 0x000000014700780c */ /* 0x000fe20003f05070 */
[----:B------:R-:W-:Y:S01]  /*7a70*/  BSSY B0, `(.L_x_109) ;  /* 0x0000008000007945 */ /* 0x000fe20003800000 */
[----:B------:R-:W-:Y:S11]  /*7a80*/  ISETP.NE.AND P1, PT, R70, RZ, PT ;  /* 0x000000ff4600720c */ /* 0x000ff60003f25270 */
[----:B------:R-:W-:Y:S04]  /*7a90*/  @P0 IMAD R3, R68, 0x1000, R69 ;  /* 0x0000100044030824 */ /* 0x000fe800078e0245 */
[----:B------:R-:W-:Y:S01]  /*7aa0*/  @P0 VIADD R2, R3, UR48 ;  /* 0x0000003003020c36 */ /* 0x000fe20008000000 */
[----:B------:R-:W-:Y:S06]  /*7ab0*/  @P1 BRA `(.L_x_110) ;  /* 0x00000000000c1947 */ /* 0x000fec0003800000 */
[----:B--2---:R-:W-:Y:S04]  /*7ac0*/  SHF.L.U32 R0, R52, 0x1f, RZ ;  /* 0x0000001f34007819 */ /* 0x004fe800000006ff */
[----:B------:R-:W2:Y:S02]  /*7ad0*/  SYNCS.PHASECHK.TRANS64.TRYWAIT P1, [R4+URZ+0x110], R0 ;  /* 0x00011000040075a7 */ /* 0x000ea400080211ff */
[----:B--2---:R-:W-:Y:S05]  /*7ae0*/  @!P1 BRA `(.L_x_111) ;  /* 0x0000002800609947 */ /* 0x004fea0003800000 */
.L_x_110:
[----:B------:R-:W-:Y:S05]  /*7af0*/  BSYNC B0 ;  /* 0x0000000000007941 */ /* 0x000fea0003800000 */
.L_x_109:
[----:B------:R-:W-:Y:S01]  /*7b00*/  @P0 IADD3 R2, PT, PT, R61, R2, RZ ;  /* 0x000000023d020210 */ /* 0x000fe20007ffe0ff */
[----:B------:R-:W-:Y:S05]  /*7b10*/  @P0 WARPSYNC.ALL ;  /* 0x0000000000000948 */ /* 0x000fea0003800000 */
[----:B------:R4:W1:Y:S01]  /*7b20*/  @P0 LDSM.16.M88.4 R28, [R3+UR48+0x200] ;  /* 0x00020030031c083b */ /* 0x0008620008000200 */
[----:B------:R-:W-:Y:S03]  /*7b30*/  IADD3 R68, PT, PT, R68, 0x1, RZ ;  /* 0x0000000144447810 */ /* 0x000fe60007ffe0ff */
[----:B------:R4:W1:Y:S04]  /*7b40*/  @P0 LDSM.16.M88.4 R36, [R2+0x200] ;  /* 0x000200000224083b */ /* 0x0008680000000200 */
.L_x_108:
[----:B------:R-:W-:Y:S05]  /*7b50*/  BSYNC B1 ;  /* 0x0000000000017941 */ /* 0x000fea0003800000 */
.L_x_107:
[----:B--2---:R-:W-:Y:S05]  /*7b60*/  VIADD R0, R25, 0x20 ;  /* 0x0000002019007836 */ /* 0x004fea0000000000 */
[----:B------:R-:W-:Y:S04]  /*7b70*/  SHF.R.U32.HI R0, RZ, 0x15, R0 ;  /* 0x00000015ff007819 */ /* 0x000fe80000011600 */
[----:B------:R-:W-:Y:S11]  /*7b80*/  LOP3.LUT P0, RZ, R0, 0x3, R56, 0x48, !PT ;  /* 0x0000000300ff7812 */ /* 0x000ff60007804838 */
[----:B------:R-:W-:Y:S02]  /*7b90*/  @!UPT UIADD3 URZ, UPT, UPT, URZ, URZ, URZ ;  /* 0x000000fffffff290 */ /* 0x000fe4000fffe0ff */
[----:B------:R-:W-:Y:S05]  /*7ba0*/  @!P0 BRA `(.L_x_112) ;  /* 0x0000000000408947 */ /* 0x000fea0003800000 */
[----:B------:R-:W2:Y:S01]  /*7bb0*/  LDCU.64 UR8, c[0x4][0x70] ;  /* 0x01000e00ff0877ac */ /* 0x000ea20008000a00 */
[----:B----4-:R-:W-:Y:S01]  /*7bc0*/  MOV R3, 0x0 ;  /* 0x0000000000037802 */ /* 0x010fe20000000f00 */
[----:B------:R-:W-:Y:S02]  /*7bd0*/  HFMA2 R12, -RZ, RZ, 0, 5.9604644775390625e-08 ;  /* 0x00000001ff0c7431 */ /* 0x000fe400000001ff */
[----:B-1----:R-:W-:Y:S02]  /*7be0*/  IMAD.MOV.U32 R8, RZ, RZ, 0x192 ;  /* 0x00000192ff087424 */ /* 0x002fe400078e00ff */
[----:B------:R-:W-:Y:S01]  /*7bf0*/  IMAD.MOV.U32 R13, RZ, RZ, RZ ;  /* 0x000000ffff0d7224 */ /* 0x000fe200078e00ff */
[----:B------:R-:W1:Y:S01]  /*7c00*/  LDCU.64 UR6, c[0x4][0x78] ;  /* 0x01000f00ff0677ac */ /* 0x000e620008000a00 */
[----:B------:R-:W4:Y:S01]  /*7c10*/  LDC.64 R2, c[0x4][R3] ;  /* 0x0100000003027b82 */ /* 0x000f220000000a00 */
[----:B------:R-:W5:Y:S01]  /*7c20*/  LDCU.64 UR4, c[0x4][0x10] ;  /* 0x01000200ff0477ac */ /* 0x000f620008000a00 */
[----:B--2---:R-:W-:Y:S01]  /*7c30*/  MOV R5, UR9 ;  /* 0x0000000900057c02 */ /* 0x004fe20008000f00 */
[----:B------:R-:W-:Y:S01]  /*7c40*/  IMAD.U32 R4, RZ, RZ, UR8 ;  /* 0x00000008ff047e24 */ /* 0x000fe2000f8e00ff */
[----:B-1----:R-:W-:Y:S01]  /*7c50*/  MOV R7, UR7 ;  /* 0x0000000700077c02 */ /* 0x002fe20008000f00 */
[----:B------:R-:W-:Y:S01]  /*7c60*/  IMAD.U32 R6, RZ, RZ, UR6 ;  /* 0x00000006ff067e24 */ /* 0x000fe2000f8e00ff */
[----:B-----5:R-:W-:Y:S01]  /*7c70*/  MOV R11, UR5 ;  /* 0x00000005000b7c02 */ /* 0x020fe20008000f00 */
[----:B------:R-:W-:Y:S02]  /*7c80*/  IMAD.U32 R10, RZ, RZ, UR4 ;  /* 0x00000004ff0a7e24 */ /* 0x000fe4000f8e00ff */
[----:B------:R-:W-:Y:S07]  /*7c90*/  LEPC R20, `(.L_x_112) ;  /* 0x000000001014794e */ /* 0x000fee0000000000 */
[----:B---34-:R-:W-:Y:S05]  /*7ca0*/  CALL.ABS.NOINC R2 ;  /* 0x0000000002007343 */ /* 0x018fea0003c00000 */
.L_x_112:
[----:B------:R-:W-:Y:S01]  /*7cb0*/  ISETP.NE.AND P6, PT, R64, RZ, PT ;  /* 0x000000ff4000720c */ /* 0x000fe20003fc5270 */
[----:B------:R-:W-:Y:S05]  /*7cc0*/  WARPSYNC.ALL ;  /* 0x0000000000007948 */ /* 0x000fea0003800000 */
[----:B------:R-:W-:Y:S01]  /*7cd0*/  R2UR UR4, R25 ;  /* 0x00000000190472ca */ /* 0x000fe200000e0000 */
[--C-:B-1--4-:R-:W-:Y:S01]  /*7ce0*/  HADD2.F32 R3, -RZ, R28.reuse.H0_H0 ;  /* 0x2000001cff037230 */ /* 0x112fe20000004100 */
[----:B------:R-:W1:Y:S01]  /*7cf0*/  S2R R72, SR_CgaCtaId ;  /* 0x0000000000487919 */ /* 0x000e620000008800 */
[--C-:B------:R-:W-:Y:S01]  /*7d00*/  HADD2.F32 R20, -RZ, R29.reuse.H0_H0 ;  /* 0x2000001dff147230 */ /* 0x100fe20000004100 */
[----:B------:R-:W-:Y:S01]  /*7d10*/  ISETP.NE.U32.OR P0, PT, R63, 0x1, !P6 ;  /* 0x000000013f00780c */ /* 0x000fe20007705470 */
[----:B------:R-:W-:Y:S01]  /*7d20*/  HADD2.F32 R21, -RZ, R29.H1_H1 ;  /* 0x3000001dff157230 */ /* 0x000fe20000004100 */
[----:B------:R-:W-:Y:S01]  /*7d30*/  ISETP.NE.AND P1, PT, R54, RZ, PT ;  /* 0x000000ff3600720c */ /* 0x000fe20003f25270 */
[----:B------:R-:W-:Y:S06]  /*7d40*/  BSSY.RECONVERGENT B0, `(.L_x_113) ;  /* 0x000004f000007945 */ /* 0x000fec0003800200 */
[----:B------:R-:W2:Y:S02]  /*7d50*/  LDTM.16dp256bit.x4 R4, tmem[UR4+0x20] ;  /* 0x00002004000479ee */ /* 0x000ea40008120000 */
[C---:B--2---:R-:W-:Y:S01]  /*7d60*/  FMUL R0, R24.reuse, R4 ;  /* 0x0000000418007220 */ /* 0x044fe20000400000 */
[----:B------:R-:W-:Y:S02]  /*7d70*/  HADD2.F32 R4, -RZ, R28.H1_H1 ;  /* 0x3000001cff047230 */ /* 0x000fe40000004100 */
[C---:B------:R-:W-:Y:S01]  /*7d80*/  FMUL R2, R24.reuse, R5 ;  /* 0x0000000518027220 */ /* 0x040fe20000400000 */
[C---:B------:R-:W-:Y:S01]  /*7d90*/  FMUL R7, R24.reuse, R7 ;  /* 0x0000000718077220 */ /* 0x040fe20000400000 */
[C---:B------:R-:W-:Y:S01]  /*7da0*/  FFMA R0, R27.reuse, R3, R0 ;  /* 0x000000031b007223 */ /* 0x040fe20000000000 */
[C---:B------:R-:W-:Y:S01]  /*7db0*/  FMUL R3, R24.reuse, R6 ;  /* 0x0000000618037220 */ /* 0x040fe20000400000 */
[C---:B------:R-:W-:Y:S01]  /*7dc0*/  FFMA R2, R27.reuse, R4, R2 ;  /* 0x000000041b027223 */ /* 0x040fe20000000002 */
[C---:B------:R-:W-:Y:S01]  /*7dd0*/  FMUL R4, R24.reuse, R8 ;  /* 0x0000000818047220 */ /* 0x040fe20000400000 */
[----:B------:R-:W-:Y:S01]  /*7de0*/  FMUL R5, R24, R9 ;  /* 0x0000000918057220 */ /* 0x000fe20000400000 */
[C---:B------:R-:W-:Y:S01]  /*7df0*/  FFMA R3, R27.reuse, R20, R3 ;  /* 0x000000141b037223 */ /* 0x040fe20000000003 */
[----:B------:R-:W-:Y:S01]  /*7e00*/  FFMA R7, R27, R21, R7 ;  /* 0x000000151b077223 */ /* 0x000fe20000000007 */
[----:B------:R-:W-:Y:S01]  /*7e10*/  F2FP.F16.F32.PACK_AB R32, R2, R0 ;  /* 0x000000000220723e */ /* 0x000fe200000000ff */
[--C-:B------:R-:W-:Y:S02]  /*7e20*/  HADD2.F32 R0, -RZ, R30.reuse.H0_H0 ;  /* 0x2000001eff007230 */ /* 0x100fe40000004100 */
[C---:B------:R-:W-:Y:S01]  /*7e30*/  FMUL R8, R24.reuse, R12 ;  /* 0x0000000c18087220 */ /* 0x040fe20000400000 */
[----:B------:R-:W-:Y:S01]  /*7e40*/  HADD2.F32 R2, -RZ, R30.H1_H1 ;  /* 0x3000001eff027230 */ /* 0x000fe20000004100 */
[----:B------:R-:W-:Y:S01]  /*7e50*/  F2FP.F16.F32.PACK_AB R33, R7, R3 ;  /* 0x000000030721723e */ /* 0x000fe200000000ff */
[C---:B------:R-:W-:Y:S01]  /*7e60*/  FMUL R9, R24.reuse, R13 ;  /* 0x0000000d18097220 */ /* 0x040fe20000400000 */
[C---:B------:R-:W-:Y:S01]  /*7e70*/  FMUL R12, R24.reuse, R16 ;  /* 0x00000010180c7220 */ /* 0x040fe20000400000 */
[C---:B------:R-:W-:Y:S01]  /*7e80*/  FMUL R13, R24.reuse, R17 ;  /* 0x00000011180d7220 */ /* 0x040fe20000400000 */
[--C-:B------:R-:W-:Y:S02]  /*7e90*/  HADD2.F32 R16, -RZ, R31.reuse.H0_H0 ;  /* 0x2000001fff107230 */ /* 0x100fe40000004100 */
[C---:B------:R-:W-:Y:S01]  /*7ea0*/  FFMA R4, R27.reuse, R0, R4 ;  /* 0x000000001b047223 */ /* 0x040fe20000000004 */
[C---:B------:R-:W-:Y:S01]  /*7eb0*/  FMUL R6, R24.reuse, R10 ;  /* 0x0000000a18067220 */ /* 0x040fe20000400000 */
[----:B------:R-:W-:Y:S02]  /*7ec0*/  HADD2.F32 R17, -RZ, R31.H1_H1 ;  /* 0x3000001fff117230 */ /* 0x000fe40000004100 */
[C---:B------:R-:W-:Y:S01]  /*7ed0*/  FFMA R5, R27.reuse, R2, R5 ;  /* 0x000000021b057223 */ /* 0x040fe20000000005 */
[C---:B------:R-:W-:Y:S01]  /*7ee0*/  FMUL R11, R24.reuse, R11 ;  /* 0x0000000b180b7220 */ /* 0x040fe20000400000 */
[--C-:B------:R-:W-:Y:S02]  /*7ef0*/  HADD2.F32 R0, -RZ, R36.reuse.H0_H0 ;  /* 0x20000024ff007230 */ /* 0x100fe40000004100 */
[----:B------:R-:W-:Y:S01]  /*7f00*/  FFMA R6, R27, R16, R6 ;  /* 0x000000101b067223 */ /* 0x000fe20000000006 */
[----:B------:R-:W-:Y:S01]  /*7f10*/  HADD2.F32 R2, -RZ, R36.H1_H1 ;  /* 0x30000024ff027230 */ /* 0x000fe20000004100 */
[----:B------:R-:W-:Y:S01]  /*7f20*/  F2FP.F16.F32.PACK_AB R34, R5, R4 ;  /* 0x000000040522723e */ /* 0x000fe200000000ff */
[--C-:B------:R-:W-:Y:S02]  /*7f30*/  HADD2.F32 R3, -RZ, R37.reuse.H0_H0 ;  /* 0x20000025ff037230 */ /* 0x100fe40000004100 */
[C---:B------:R-:W-:Y:S01]  /*7f40*/  FMUL R10, R24.reuse, R14 ;  /* 0x0000000e180a7220 */ /* 0x040fe20000400000 */
[C---:B------:R-:W-:Y:S01]  /*7f50*/  FFMA R11, R27.reuse, R17, R11 ;  /* 0x000000111b0b7223 */ /* 0x040fe2000000000b */
[C---:B------:R-:W-:Y:S01]  /*7f60*/  FFMA R8, R27.reuse, R0, R8 ;  /* 0x000000001b087223 */ /* 0x040fe20000000008 */
[C---:B------:R-:W-:Y:S01]  /*7f70*/  FFMA R9, R27.reuse, R2, R9 ;  /* 0x000000021b097223 */ /* 0x040fe20000000009 */
[----:B------:R-:W-:Y:S02]  /*7f80*/  HADD2.F32 R0, -RZ, R37.H1_H1 ;  /* 0x30000025ff007230 */ /* 0x000fe40000004100 */
[----:B------:R-:W-:Y:S01]  /*7f90*/  FFMA R10, R27, R3, R10 ;  /* 0x000000031b0a7223 */ /* 0x000fe2000000000a */
[----:B------:R-:W-:Y:S01]  /*7fa0*/  F2FP.F16.F32.PACK_AB R35, R11, R6 ;  /* 0x000000060b23723e */ /* 0x000fe200000000ff */
[C---:B------:R-:W-:Y:S01]  /*7fb0*/  FMUL R15, R24.reuse, R15 ;  /* 0x0000000f180f7220 */ /* 0x040fe20000400000 */
[--C-:B------:R-:W-:Y:S02]  /*7fc0*/  HADD2.F32 R2, -RZ, R38.reuse.H0_H0 ;  /* 0x20000026ff027230 */ /* 0x100fe40000004100 */
[C---:B------:R-:W-:Y:S01]  /*7fd0*/  FMUL R14, R24.reuse, R18 ;  /* 0x00000012180e7220 */ /* 0x040fe20000400000 */
[----:B------:R-:W-:Y:S01]  /*7fe0*/  HADD2.F32 R3, -RZ, R38.H1_H1 ;  /* 0x30000026ff037230 */ /* 0x000fe20000004100 */
[----:B------:R2:W-:Y:S01]  /*7ff0*/  STSM.16.M88.4 [R66+0x1200], R32 ;  /* 0x0012002042007844 */ /* 0x0005e20000000200 */
[----:B------:R-:W-:Y:S01]  /*8000*/  F2FP.F16.F32.PACK_AB R8, R9, R8 ;  /* 0x000000080908723e */ /* 0x000fe200000000ff */
[--C-:B------:R-:W-:Y:S02]  /*8010*/  HADD2.F32 R4, -RZ, R39.reuse.H0_H0 ;  /* 0x20000027ff047230 */ /* 0x100fe40000004100 */
[C---:B------:R-:W-:Y:S01]  /*8020*/  FFMA R15, R27.reuse, R0, R15 ;  /* 0x000000001b0f7223 */ /* 0x040fe2000000000f */
[----:B------:R-:W-:Y:S01]  /*8030*/  MOV R0, UR50 ;  /* 0x0000003200007c02 */ /* 0x000fe20008000f00 */
        /* <DEDUP_REMOVED lines=8> */
[----:B------:R-:W-:Y:S02]  /*80c0*/  F2FP.F16.F32.PACK_AB R11, R19, R14 ;  /* 0x0000000e130b723e */ /* 0x000fe400000000ff */
[----:B------:R-:W-:Y:S02]  /*80d0*/  @P0 LEA R0, R0, UR48, 0x3 ;  /* 0x0000003000000c11 */ /* 0x000fe4000f8e18ff */
[----:B------:R-:W-:Y:S01]  /*80e0*/  LEA R2, R68, UR48, 0x3 ;  /* 0x0000003044027c11 */ /* 0x000fe2000f8e18ff */
[----:B------:R2:W-:Y:S01]  /*80f0*/  STSM.16.M88.4 [R65+0x1200], R8 ;  /* 0x0012000841007844 */ /* 0x0005e20000000200 */
[----:B------:R-:W-:Y:S02]  /*8100*/  @P0 IADD3 R0, PT, PT, R0, 0x130, RZ ;  /* 0x0000013000000810 */ /* 0x000fe40007ffe0ff */
[----:B------:R-:W-:Y:S01]  /*8110*/  @P0 SHF.L.U32 R3, R52, 0x1f, RZ ;  /* 0x0000001f34030819 */ /* 0x000fe200000006ff */
[----:B------:R-:W-:Y:S01]  /*8120*/  @!PT LDS RZ, [RZ] ;  /* 0x00000000fffff984 */ /* 0x000fe20000000800 */
[----:B------:R-:W-:Y:S01]  /*8130*/  @!PT LDS RZ, [RZ] ;  /* 0x00000000fffff984 */ /* 0x000fe20000000800 */
[----:B------:R-:W-:Y:S01]  /*8140*/  @!PT LDS RZ, [RZ] ;  /* 0x00000000fffff984 */ /* 0x000fe20000000800 */
[----:B------:R-:W-:Y:S01]  /*8150*/  @!PT LDS RZ, [RZ] ;  /* 0x00000000fffff984 */ /* 0x000fe20000000800 */
[----:B------:R4:W-:Y:S06]  /*8160*/  MEMBAR.ALL.CTA ;  /* 0x0000000000007992 */ /* 0x0009ec0000008000 */
[----:B----4-:R-:W4:Y:S01]  /*8170*/  FENCE.VIEW.ASYNC.S ;  /* 0x00000000000073c6 */ /* 0x010f220000000000 */
[----:B-1----:R-:W-:Y:S01]  /*8180*/  @P0 PRMT R0, R72, 0x654, R0 ;  /* 0x0000065448000816 */ /* 0x002fe20000000000 */
[----:B----4-:R-:W-:Y:S06]  /*8190*/  BAR.SYNC.DEFER_BLOCKING 0x1, 0x80 ;  /* 0x0042000000007b1d */ /* 0x010fec0000010000 */
[----:B------:R-:W-:Y:S05]  /*81a0*/  @P1 BRA `(.L_x_114) ;  /* 0x0000000000201947 */ /* 0x000fea0003800000 */
[----:B------:R-:W1:Y:S01]  /*81b0*/  LDCU.64 UR6, c[0x0][0x348] ;  /* 0x00006900ff0677ac */ /* 0x000e620008000a00 */
[----:B------:R-:W-:Y:S02]  /*81c0*/  UIADD3 UR40, UPT, UPT, UR48, 0x1200, URZ ;  /* 0x0000120030287890 */ /* 0x000fe4000fffe0ff */
[----:B------:R-:W-:Y:S02]  /*81d0*/  UIADD3 UR41, UPT, UPT, UR51, 0x20, URZ ;  /* 0x0000002033297890 */ /* 0x000fe4000fffe0ff */
[----:B-1----:R-:W-:Y:S04]  /*81e0*/  UIADD3 UR4, UP0, UPT, UR6, 0x680, URZ ;  /* 0x0000068006047890 */ /* 0x002fe8000ff1e0ff */
[----:B------:R-:W-:Y:S09]  /*81f0*/  UIADD3.X UR5, UPT, UPT, URZ, UR7, URZ, UP0, !UPT ;  /* 0x00000007ff057290 */ /* 0x000ff200087fe4ff */
[----:B------:R1:W-:Y:S01]  /*8200*/  UTMASTG.4D [UR40], [UR4] ;  /* 0x00000028040073b5 */ /* 0x0003e20008018000 */
[----:B------:R0:W-:Y:S01]  /*8210*/  UTMACMDFLUSH ;  /* 0x00000000000079b7 */ /* 0x0001e20000000000 */
[----:B-1----:R-:W-:Y:S04]  /*8220*/  DEPBAR.LE SB0, 0x1 ;  /* 0x000080400000791a */ /* 0x002fe80000000000 */
.L_x_114:
[----:B------:R-:W-:Y:S05]  /*8230*/  BSYNC.RECONVERGENT B0 ;  /* 0x0000000000007941 */ /* 0x000fea0003800200 */
.L_x_113:
[----:B------:R-:W-:Y:S01]  /*8240*/  BAR.SYNC.DEFER_BLOCKING 0x1, 0x80 ;  /* 0x0042000000007b1d */ /* 0x000fe20000010000 */
[----:B------:R-:W-:Y:S04]  /*8250*/  UIADD3 UR4, UPT, UPT, UR50, 0x1, URZ ;  /* 0x0000000132047890 */ /* 0x000fe8000fffe0ff */
[----:B------:R-:W-:Y:S04]  /*8260*/  UISETP.NE.AND UP0, UPT, UR4, 0x4, UPT ;  /* 0x000000040400788c */ /* 0x000fe8000bf05270 */
[----:B------:R-:W-:Y:S01]  /*8270*/  USEL UR49, UR4, URZ, UP0 ;  /* 0x000000ff04317287 */ /* 0x000fe20008000000 */
[----:B------:R1:W-:Y:S01]  /*8280*/  @P0 SYNCS.ARRIVE.TRANS64.RED.A1T0 RZ, [R0+URZ], RZ ;  /* 0x000000ff00ff09a7 */ /* 0x0003e200081004ff */
[----:B------:R-:W-:Y:S01]  /*8290*/  BSSY B1, `(.L_x_115) ;  /* 0x0000013000017945 */ /* 0x000fe20003800000 */
[----:B------:R-:W4:Y:S02]  /*82a0*/  @P0 SYNCS.PHASECHK.TRANS64.TRYWAIT P1, [R2+URZ+0x110], R3 ;  /* 0x00011003020005a7 */ /* 0x000f2400080211ff */
[----:B----4-:R-:W-:Y:S01]  /*82b0*/  @P0 SEL R70, RZ, 0x1, !P1 ;  /* 0x00000001ff460807 */ /* 0x010fe20004800000 */
[----:B-1----:R-:W-:Y:S06]  /*82c0*/  @!P0 BRA `(.L_x_116) ;  /* 0x00000000003c8947 */ /* 0x002fec0003800000 */
[----:B------:R-:W-:Y:S01]  /*82d0*/  ISETP.NE.U32.AND P0, PT, R71, 0x1, PT ;  /* 0x000000014700780c */ /* 0x000fe20003f05070 */
[----:B------:R-:W-:Y:S01]  /*82e0*/  BSSY B0, `(.L_x_117) ;  /* 0x0000008000007945 */ /* 0x000fe20003800000 */
[----:B------:R-:W-:Y:S11]  /*82f0*/  ISETP.NE.AND P1, PT, R70, RZ, PT ;  /* 0x000000ff4600720c */ /* 0x000ff60003f25270 */
[----:B------:R-:W-:Y:S04]  /*8300*/  @P0 IMAD R3, R68, 0x1000, R69 ;  /* 0x0000100044030824 */ /* 0x000fe800078e0245 */
[----:B------:R-:W-:Y:S01]  /*8310*/  @P0 VIADD R0, R3, UR48 ;  /* 0x0000003003000c36 */ /* 0x000fe20008000000 */
[----:B------:R-:W-:Y:S06]  /*8320*/  @P1 BRA `(.L_x_118) ;  /* 0x00000000000c1947 */ /* 0x000fec0003800000 */
[----:B------:R-:W-:Y:S04]  /*8330*/  SHF.L.U32 R4, R52, 0x1f, RZ ;  /* 0x0000001f34047819 */ /* 0x000fe800000006ff */
[----:B------:R-:W1:Y:S02]  /*8340*/  SYNCS.PHASECHK.TRANS64.TRYWAIT P1, [R2+URZ+0x110], R4 ;  /* 0x00011004020075a7 */ /* 0x000e6400080211ff */
[----:B-1----:R-:W-:Y:S05]  /*8350*/  @!P1 BRA `(.L_x_119) ;  /* 0x0000002000589947 */ /* 0x002fea0003800000 */
.L_x_118:
[----:B------:R-:W-:Y:S05]  /*8360*/  BSYNC B0 ;  /* 0x0000000000007941 */ /* 0x000fea0003800000 */
.L_x_117:
[----:B------:R-:W-:Y:S01]  /*8370*/  @P0 IADD3 R0, PT, PT, R61, R0, RZ ;  /* 0x000000003d000210 */ /* 0x000fe20007ffe0ff */
[----:B------:R-:W-:Y:S05]  /*8380*/  @P0 WARPSYNC.ALL ;  /* 0x0000000000000948 */ /* 0x000fea0003800000 */
[----:B------:R4:W1:Y:S01]  /*8390*/  @P0 LDSM.16.M88.4 R28, [R3+UR48+0x200] ;  /* 0x00020030031c083b */ /* 0x0008620008000200 */
[----:B------:R-:W-:Y:S03]  /*83a0*/  IADD3 R68, PT, PT, R68, 0x1, RZ ;  /* 0x0000000144447810 */ /* 0x000fe60007ffe0ff */
[----:B------:R4:W1:Y:S04]  /*83b0*/  @P0 LDSM.16.M88.4 R36, [R0+0x200] ;  /* 0x000200000024083b */ /* 0x0008680000000200 */
.L_x_116:
[----:B------:R-:W-:Y:S05]  /*83c0*/  BSYNC B1 ;  /* 0x0000000000017941 */ /* 0x000fea0003800000 */
.L_x_115:
[----:B----4-:R-:W-:Y:S05]  /*83d0*/  VIADD R0, R25, 0x40 ;  /* 0x0000004019007836 */ /* 0x010fea0000000000 */
[----:B------:R-:W-:Y:S04]  /*83e0*/  SHF.R.U32.HI R0, RZ, 0x15, R0 ;  /* 0x00000015ff007819 */ /* 0x000fe80000011600 */
[----:B------:R-:W-:Y:S11]  /*83f0*/  LOP3.LUT P0, RZ, R0, 0x3, R56, 0x48, !PT ;  /* 0x0000000300ff7812 */ /* 0x000ff60007804838 */
[----:B------:R-:W-:Y:S02]  /*8400*/  @!UPT UIADD3 URZ, UPT, UPT, URZ, URZ, URZ ;  /* 0x000000fffffff290 */ /* 0x000fe4000fffe0ff */
[----:B------:R-:W-:Y:S05]  /*8410*/  @!P0 BRA `(.L_x_120) ;  /* 0x0000000000408947 */ /* 0x000fea0003800000 */
[----:B------:R-:W4:Y:S01]  /*8420*/  LDCU.64 UR8, c[0x4][0x70] ;  /* 0x01000e00ff0877ac */ /* 0x000f220008000a00 */
[----:B------:R-:W-:Y:S01]  /*8430*/  MOV R3, 0x0 ;  /* 0x0000000000037802 */ /* 0x000fe20000000f00 */
[----:B------:R-:W-:Y:S02]  /*8440*/  HFMA2 R12, -RZ, RZ, 0, 5.9604644775390625e-08 ;  /* 0x00000001ff0c7431 */ /* 0x000fe400000001ff */
[----:B--2---:R-:W-:Y:S02]  /*8450*/  IMAD.MOV.U32 R8, RZ, RZ, 0x192 ;  /* 0x00000192ff087424 */ /* 0x004fe400078e00ff */
[----:B------:R-:W-:Y:S01]  /*8460*/  IMAD.MOV.U32 R13, RZ, RZ, RZ ;  /* 0x000000ffff0d7224 */ /* 0x000fe200078e00ff */
[----:B------:R-:W2:Y:S01]  /*8470*/  LDCU.64 UR6, c[0x4][0x78] ;  /* 0x01000f00ff0677ac */ /* 0x000ea20008000a00 */
[----:B-1----:R-:W1:Y:S01]  /*8480*/  LDC.64 R2, c[0x4][R3] ;  /* 0x0100000003027b82 */ /* 0x002e620000000a00 */
[----:B------:R-:W5:Y:S01]  /*8490*/  LDCU.64 UR4, c[0x4][0x10] ;  /* 0x01000200ff0477ac */ /* 0x000f620008000a00 */
[----:B----4-:R-:W-:Y:S01]  /*84a0*/  MOV R5, UR9 ;  /* 0x0000000900057c02 */ /* 0x010fe20008000f00 */
[----:B------:R-:W-:Y:S01]  /*84b0*/  IMAD.U32 R4, RZ, RZ, UR8 ;  /* 0x00000008ff047e24 */ /* 0x000fe2000f8e00ff */
[----:B--2---:R-:W-:Y:S01]  /*84c0*/  MOV R7, UR7 ;  /* 0x0000000700077c02 */ /* 0x004fe20008000f00 */
[----:B------:R-:W-:Y:S01]  /*84d0*/  IMAD.U32 R6, RZ, RZ, UR6 ;  /* 0x00000006ff067e24 */ /* 0x000fe2000f8e00ff */
[----:B-----5:R-:W-:Y:S01]  /*84e0*/  MOV R11, UR5 ;  /* 0x00000005000b7c02 */ /* 0x020fe20008000f00 */
[----:B------:R-:W-:Y:S02]  /*84f0*/  IMAD.U32 R10, RZ, RZ, UR4 ;  /* 0x00000004ff0a7e24 */ /* 0x000fe4000f8e00ff */
[----:B------:R-:W-:Y:S07]  /*8500*/  LEPC R20, `(.L_x_120) ;  /* 0x000000001014794e */ /* 0x000fee0000000000 */
[----:B-1-3--:R-:W-:Y:S05]  /*8510*/  CALL.ABS.NOINC R2 ;  /* 0x0000000002007343 */ /* 0x00afea0003c00000 */
.L_x_120:
[----:B------:R-:W-:Y:S01]  /*8520*/  ISETP.NE.AND P6, PT, R64, RZ, PT ;  /* 0x000000ff4000720c */ /* 0x000fe20003fc5270 */
[----:B------:R-:W-:Y:S05]  /*8530*/  WARPSYNC.ALL ;  /* 0x0000000000007948 */ /* 0x000fea0003800000 */
[----:B------:R-:W-:Y:S01]  /*8540*/  R2UR UR4, R25 ;  /* 0x00000000190472ca */ /* 0x000fe200000e0000 */
[--C-:B-1----:R-:W-:Y:S01]  /*8550*/  HADD2.F32 R3, -RZ, R28.reuse.H0_H0 ;  /* 0x2000001cff037230 */ /* 0x102fe20000004100 */
[----:B------:R-:W-:Y:S01]  /*8560*/  ISETP.NE.U32.OR P0, PT, R63, 0x1, !P6 ;  /* 0x000000013f00780c */ /* 0x000fe20007705470 */
[--C-:B------:R-:W-:Y:S01]  /*8570*/  HADD2.F32 R20, -RZ, R29.reuse.H0_H0 ;  /* 0x2000001dff147230 */ /* 0x100fe20000004100 */
[----:B------:R-:W-:Y:S01]  /*8580*/  ISETP.NE.AND P1, PT, R54, RZ, PT ;  /* 0x000000ff3600720c */ /* 0x000fe20003f25270 */
[----:B------:R-:W-:Y:S01]  /*8590*/  HADD2.F32 R21, -RZ, R29.H1_H1 ;  /* 0x3000001dff157230 */ /* 0x000fe20000004100 */
[----:B------:R-:W-:Y:S07]  /*85a0*/  BSSY.RECONVERGENT B0, `(.L_x_121) ;  /* 0x000004f000007945 */ /* 0x000fee0003800200 */
[----:B--2---:R-:W1:Y:S02]  /*85b0*/  LDTM.16dp256bit.x4 R4, tmem[UR4+0x40] ;  /* 0x00004004000479ee */ /* 0x004e640008120000 */
[C---:B-1----:R-:W-:Y:S01]  /*85c0*/  FMUL R0, R24.reuse, R4 ;  /* 0x0000000418007220 */ /* 0x042fe20000400000 */
[----:B------:R-:W-:Y:S02]  /*85d0*/  HADD2.F32 R4, -RZ, R28.H1_H1 ;  /* 0x3000001cff047230 */ /* 0x000fe40000004100 */
[C---:B------:R-:W-:Y:S01]  /*85e0*/  FMUL R2, R24.reuse, R5 ;  /* 0x0000000518027220 */ /* 0x040fe20000400000 */
[C---:B------:R-:W-:Y:S01]  /*85f0*/  FMUL R7, R24.reuse, R7 ;  /* 0x0000000718077220 */ /* 0x040fe20000400000 */
[C---:B------:R-:W-:Y:S01]  /*8600*/  FFMA R0, R27.reuse, R3, R0 ;  /* 0x000000031b007223 */ /* 0x040fe20000000000 */
[C---:B------:R-:W-:Y:S01]  /*8610*/  FMUL R3, R24.reuse, R6 ;  /* 0x0000000618037220 */ /* 0x040fe20000400000 */
[C---:B------:R-:W-:Y:S01]  /*8620*/  FFMA R2, R27.reuse, R4, R2 ;  /* 0x000000041b027223 */ /* 0x040fe20000000002 */
[C---:B------:R-:W-:Y:S01]  /*8630*/  FMUL R4, R24.reuse, R8 ;  /* 0x0000000818047220 */ /* 0x040fe20000400000 */
[C---:B------:R-:W-:Y:S01]  /*8640*/  FMUL R8, R24.reuse, R12 ;  /* 0x0000000c18087220 */ /* 0x040fe20000400000 */
[----:B------:R-:W-:Y:S01]  /*8650*/  FMUL R12, R24, R16 ;  /* 0x00000010180c7220 */ /* 0x000fe20000400000 */
[C---:B------:R-:W-:Y:S01]  /*8660*/  FFMA R3, R27.reuse, R20, R3 ;  /* 0x000000141b037223 */ /* 0x040fe20000000003 */
[----:B------:R-:W-:Y:S01]  /*8670*/  F2FP.F16.F32.PACK_AB R32, R2, R0 ;  /* 0x000000000220723e */ /* 0x000fe200000000ff */
[--C-:B------:R-:W-:Y:S02]  /*8680*/  HADD2.F32 R16, -RZ, R30.reuse.H0_H0 ;  /* 0x2000001eff107230 */ /* 0x100fe40000004100 */
[C---:B------:R-:W-:Y:S01]  /*8690*/  FMUL R5, R24.reuse, R9 ;  /* 0x0000000918057220 */ /* 0x040fe20000400000 */
[----:B------:R-:W-:Y:S02]  /*86a0*/  HADD2.F32 R0, -RZ, R30.H1_H1 ;  /* 0x3000001eff007230 */ /* 0x000fe40000004100 */
[C---:B------:R-:W-:Y:S01]  /*86b0*/  FFMA R7, R27.reuse, R21, R7 ;  /* 0x000000151b077223 */ /* 0x040fe20000000007 */
[--C-:B------:R-:W-:Y:S02]  /*86c0*/  HADD2.F32 R2, -RZ, R31.reuse.H0_H0 ;  /* 0x2000001fff027230 */ /* 0x100fe40000004100 */
[C---:B------:R-:W-:Y:S01]  /*86d0*/  FMUL R6, R24.reuse, R10 ;  /* 0x0000000a18067220 */ /* 0x040fe20000400000 */
[C---:B------:R-:W-:Y:S01]  /*86e0*/  FFMA R4, R27.reuse, R16, R4 ;  /* 0x000000101b047223 */ /* 0x040fe20000000004 */
[----:B------:R-:W-:Y:S01]  /*86f0*/  FFMA R5, R27, R0, R5 ;  /* 0x000000001b057223 */ /* 0x000fe20000000005 */
[----:B------:R-:W-:Y:S01]  /*8700*/  F2FP.F16.F32.PACK_AB R33, R7, R3 ;  /* 0x000000030721723e */ /* 0x000fe200000000ff */
[----:B------:R-:W-:Y:S02]  /*8710*/  HADD2.F32 R16, -RZ, R31.H1_H1 ;  /* 0x3000001fff107230 */ /* 0x000fe40000004100 */
[----:B------:R-:W-:Y:S01]  /*8720*/  FFMA R6, R27, R2, R6 ;  /* 0x000000021b067223 */ /* 0x000fe20000000006 */
[C---:B------:R-:W-:Y:S01]  /*8730*/  FMUL R11, R24.reuse, R11 ;  /* 0x0000000b180b7220 */ /* 0x040fe20000400000 */
[----:B------:R-:W-:Y:S01]  /*8740*/  F2FP.F16.F32.PACK_AB R34, R5, R4 ;  /* 0x000000040522723e */ /* 0x000fe200000000ff */
[--C-:B------:R-:W-:Y:S02]  /*8750*/  HADD2.F32 R0, -RZ, R36.reuse.H0_H0 ;  /* 0x20000024ff007230 */ /* 0x100fe40000004100 */
[C---:B------:R-:W-:Y:S01]  /*8760*/  FMUL R9, R24.reuse, R13 ;  /* 0x0000000d18097220 */ /* 0x040fe20000400000 */
[----:B------:R-:W-:Y:S02]  /*8770*/  HADD2.F32 R2, -RZ, R36.H1_H1 ;  /* 0x30000024ff027230 */ /* 0x000fe40000004100 */
[C---:B------:R-:W-:Y:S01]  /*8780*/  FMUL R10, R24.reuse, R14 ;  /* 0x0000000e180a7220 */ /* 0x040fe20000400000 */
[--C-:B------:R-:W-:Y:S02]  /*8790*/  HADD2.F32 R3, -RZ, R37.reuse.H0_H0 ;  /* 0x20000025ff037230 */ /* 0x100fe40000004100 */
        /* <DEDUP_REMOVED lines=13> */
[C---:B------:R-:W-:Y:S01]  /*8870*/  FMUL R14, R24.reuse, R18 ;  /* 0x00000012180e7220 */ /* 0x040fe20000400000 */
[----:B------:R-:W-:Y:S02]  /*8880*/  HADD2.F32 R5, -RZ, R39.H1_H1 ;  /* 0x30000027ff057230 */ /* 0x000fe40000004100 */
[C---:B------:R-:W-:Y:S01]  /*8890*/  FFMA R15, R27.reuse, R0, R15 ;  /* 0x000000001b0f7223 */ /* 0x040fe2000000000f */
[----:B------:R-:W-:Y:S01]  /*88a0*/  MOV R0, UR49 ;  /* 0x0000003100007c02 */ /* 0x000fe20008000f00 */
        /* <DEDUP_REMOVED lines=18> */
[----:B--2---:R-:W2:Y:S01]  /*89d0*/  FENCE.VIEW.ASYNC.S ;  /* 0x00000000000073c6 */ /* 0x004ea20000000000 */
[----:B------:R-:W-:Y:S01]  /*89e0*/  @P0 PRMT R0, R72, 0x654, R0 ;  /* 0x0000065448000816 */ /* 0x000fe20000000000 */
[----:B--2---:R-:W-:Y:S06]  /*89f0*/  BAR.SYNC.DEFER_BLOCKING 0x1, 0x80 ;  /* 0x0042000000007b1d */ /* 0x004fec0000010000 */
[----:B------:R-:W-:Y:S05]  /*8a00*/  @P1 BRA `(.L_x_122) ;  /* 0x0000000000201947 */ /* 0x000fea0003800000 */
[----:B------:R-:W2:Y:S01]  /*8a10*/  LDCU.64 UR6, c[0x0][0x348] ;  /* 0x00006900ff0677ac */ /* 0x000ea20008000a00 */
[----:B------:R-:W-:Y:S02]  /*8a20*/  UIADD3 UR40, UPT, UPT, UR48, 0x2200, URZ ;  /* 0x0000220030287890 */ /* 0x000fe4000fffe0ff */
[----:B------:R-:W-:Y:S02]  /*8a30*/  UIADD3 UR41, UPT, UPT, UR51, 0x40, URZ ;  /* 0x0000004033297890 */ /* 0x000fe4000fffe0ff */
[----:B--2---:R-:W-:Y:S04]  /*8a40*/  UIADD3 UR4, UP0, UPT, UR6, 0x680, URZ ;  /* 0x0000068006047890 */ /* 0x004fe8000ff1e0ff */
[----:B------:R-:W-:Y:S09]  /*8a50*/  UIADD3.X UR5, UPT, UPT, URZ, UR7, URZ, UP0, !UPT ;  /* 0x00000007ff057290 */ /* 0x000ff200087fe4ff */
[----:B------:R2:W-:Y:S01]  /*8a60*/  UTMASTG.4D [UR40], [UR4] ;  /* 0x00000028040073b5 */ /* 0x0005e20008018000 */
[----:B------:R0:W-:Y:S01]  /*8a70*/  UTMACMDFLUSH ;  /* 0x00000000000079b7 */ /* 0x0001e20000000000 */
[----:B--2---:R-:W-:Y:S04]  /*8a80*/  DEPBAR.LE SB0, 0x1 ;  /* 0x000080400000791a */ /* 0x004fe80000000000 */
.L_x_122:
[----:B------:R-:W-:Y:S05]  /*8a90*/  BSYNC.RECONVERGENT B0 ;  /* 0x0000000000007941 */ /* 0x000fea0003800200 */
.L_x_121:
        /* <DEDUP_REMOVED lines=8> */
[----:B--2---:R-:W-:Y:S06]  /*8b20*/  @!P0 BRA `(.L_x_124) ;  /* 0x0000000000388947 */ /* 0x004fec0003800000 */
[----:B------:R-:W-:Y:S01]  /*8b30*/  ISETP.NE.U32.AND P0, PT, R71, 0x1, PT ;  /* 0x000000014700780c */ /* 0x000fe20003f05070 */
[----:B------:R-:W-:Y:S01]  /*8b40*/  BSSY B0, `(.L_x_125) ;  /* 0x0000008000007945 */ /* 0x000fe20003800000 */
[----:B------:R-:W-:Y:S11]  /*8b50*/  ISETP.NE.AND P1, PT, R70, RZ, PT ;  /* 0x000000ff4600720c */ /* 0x000ff60003f25270 */
[----:B------:R-:W-:Y:S04]  /*8b60*/  @P0 IMAD R68, R68, 0x1000, R69 ;  /* 0x0000100044440824 */ /* 0x000fe800078e0245 */
[----:B------:R-:W-:Y:S01]  /*8b70*/  @P0 VIADD R2, R68, UR48 ;  /* 0x0000003044020c36 */ /* 0x000fe20008000000 */
[----:B------:R-:W-:Y:S06]  /*8b80*/  @P1 BRA `(.L_x_126) ;  /* 0x00000000000c1947 */ /* 0x000fec0003800000 */
[----:B------:R-:W-:Y:S04]  /*8b90*/  SHF.L.U32 R0, R52, 0x1f, RZ ;  /* 0x0000001f34007819 */ /* 0x000fe800000006ff */
[----:B------:R-:W2:Y:S02]  /*8ba0*/  SYNCS.PHASECHK.TRANS64.TRYWAIT P1, [R3+URZ+0x110], R0 ;  /* 0x00011000030075a7 */ /* 0x000ea400080211ff */
[----:B--2---:R-:W-:Y:S05]  /*8bb0*/  @!P1 BRA `(.L_x_127) ;  /* 0x0000001800549947 */ /* 0x004fea0003800000 */
.L_x_126:
[----:B------:R-:W-:Y:S05]  /*8bc0*/  BSYNC B0 ;  /* 0x0000000000007941 */ /* 0x000fea0003800000 */
.L_x_125:
[----:B------:R-:W-:Y:S01]  /*8bd0*/  @P0 IADD3 R2, PT, PT, R61, R2, RZ ;  /* 0x000000023d020210 */ /* 0x000fe20007ffe0ff */
[----:B------:R-:W-:Y:S05]  /*8be0*/  @P0 WARPSYNC.ALL ;  /* 0x0000000000000948 */ /* 0x000fea0003800000 */
[----:B------:R4:W1:Y:S04]  /*8bf0*/  @P0 LDSM.16.M88.4 R28, [R68+UR48+0x200] ;  /* 0x00020030441c083b */ /* 0x0008680008000200 */
[----:B------:R4:W1:Y:S02]  /*8c00*/  @P0 LDSM.16.M88.4 R36, [R2+0x200] ;  /* 0x000200000224083b */ /* 0x0008640000000200 */
.L_x_124:
[----:B------:R-:W-:Y:S05]  /*8c10*/  BSYNC B1 ;  /* 0x0000000000017941 */ /* 0x000fea0003800000 */
.L_x_123:
[----:B--2---:R-:W-:Y:S05]  /*8c20*/  VIADD R0, R25, 0x60 ;  /* 0x0000006019007836 */ /* 0x004fea0000000000 */
[----:B------:R-:W-:Y:S04]  /*8c30*/  SHF.R.U32.HI R0, RZ, 0x15, R0 ;  /* 0x00000015ff007819 */ /* 0x000fe80000011600 */
[----:B------:R-:W-:Y:S11]  /*8c40*/  LOP3.LUT P0, RZ, R0, 0x3, R56, 0x48, !PT ;  /* 0x0000000300ff7812 */ /* 0x000ff60007804838 */
[----:B------:R-:W-:Y:S02]  /*8c50*/  @!UPT UIADD3 URZ, UPT, UPT, URZ, URZ, URZ ;  /* 0x000000fffffff290 */ /* 0x000fe4000fffe0ff */
[----:B------:R-:W-:Y:S05]  /*8c60*/  @!P0 BRA `(.L_x_128) ;  /* 0x0000000000408947 */ /* 0x000fea0003800000 */
[----:B------:R-:W2:Y:S01]  /*8c70*/  LDCU.64 UR8, c[0x4][0x70] ;  /* 0x01000e00ff0877ac */ /* 0x000ea20008000a00 */
[----:B------:R-:W-:Y:S01]  /*8c80*/  MOV R3, 0x0 ;  /* 0x0000000000037802 */ /* 0x000fe20000000f00 */
[----:B------:R-:W-:Y:S02]  /*8c90*/  HFMA2 R12, -RZ, RZ, 0, 5.9604644775390625e-08 ;  /* 0x00000001ff0c7431 */ /* 0x000fe400000001ff */
[----:B-1----:R-:W-:Y:S02]  /*8ca0*/  IMAD.MOV.U32 R8, RZ, RZ, 0x192 ;  /* 0x00000192ff087424 */ /* 0x002fe400078e00ff */
[----:B------:R-:W-:Y:S01]  /*8cb0*/  IMAD.MOV.U32 R13, RZ, RZ, RZ ;  /* 0x000000ffff0d7224 */ /* 0x000fe200078e00ff */
[----:B------:R-:W1:Y:S01]  /*8cc0*/  LDCU.64 UR6, c[0x4][0x78] ;  /* 0x01000f00ff0677ac */ /* 0x000e620008000a00 */
[----:B----4-:R-:W4:Y:S01]  /*8cd0*/  LDC.64 R2, c[0x4][R3] ;  /* 0x0100000003027b82 */ /* 0x010f220000000a00 */
        /* <DEDUP_REMOVED lines=9> */
.L_x_128:
[----:B------:R-:W-:Y:S01]  /*8d70*/  ISETP.NE.AND P0, PT, R54, RZ, PT ;  /* 0x000000ff3600720c */ /* 0x000fe20003f05270 */
[----:B------:R-:W-:Y:S05]  /*8d80*/  WARPSYNC.ALL ;  /* 0x0000000000007948 */ /* 0x000fea0003800000 */
[----:B------:R-:W-:Y:S01]  /*8d90*/  R2UR UR4, R25 ;  /* 0x00000000190472ca */ /* 0x000fe200000e0000 */
[----:B------:R-:W2:Y:S01]  /*8da0*/  S2UR UR5, SR_CgaCtaId ;  /* 0x00000000000579c3 */ /* 0x000ea20000008800 */
[--C-:B-1----:R-:W-:Y:S01]  /*8db0*/  HADD2.F32 R3, -RZ, R28.reuse.H0_H0 ;  /* 0x2000001cff037230 */ /* 0x102fe20000004100 */
[----:B------:R-:W-:Y:S01]  /*8dc0*/  BSSY.RECONVERGENT B0, `(.L_x_129) ;  /* 0x0000050000007945 */ /* 0x000fe20003800200 */
[----:B------:R-:W-:Y:S02]  /*8dd0*/  HADD2.F32 R20, -RZ, R28.H1_H1 ;  /* 0x3000001cff147230 */ /* 0x000fe40000004100 */
[--C-:B------:R-:W-:Y:S02]  /*8de0*/  HADD2.F32 R21, -RZ, R29.reuse.H0_H0 ;  /* 0x2000001dff157230 */ /* 0x100fe40000004100 */
[----:B------:R-:W-:Y:S02]  /*8df0*/  HADD2.F32 R25, -RZ, R29.H1_H1 ;  /* 0x3000001dff197230 */ /* 0x000fe40000004100 */
[--C-:B------:R-:W-:Y:S02]  /*8e00*/  HADD2.F32 R26, -RZ, R30.reuse.H0_H0 ;  /* 0x2000001eff1a7230 */ /* 0x100fe40000004100 */
[----:B------:R-:W-:Y:S01]  /*8e10*/  HADD2.F32 R28, -RZ, R30.H1_H1 ;  /* 0x3000001eff1c7230 */ /* 0x000fe20000004100 */
[----:B------:R-:W1:Y:S01]  /*8e20*/  LDTM.16dp256bit.x4 R4, tmem[UR4+0x60] ;  /* 0x00006004000479ee */ /* 0x000e620008120000 */
[----:B------:R-:W-:Y:S01]  /*8e30*/  NOP ;  /* 0x0000000000007918 */ /* 0x000fe20000000000 */
[----:B------:R-:W-:Y:S01]  /*8e40*/  R2UR UR4, R67 ;  /* 0x00000000430472ca */ /* 0x000fe200000e0000 */
[--C-:B------:R-:W-:Y:S02]  /*8e50*/  HADD2.F32 R29, -RZ, R31.reuse.H0_H0 ;  /* 0x2000001fff1d7230 */ /* 0x100fe40000004100 */
[----:B------:R-:W-:Y:S02]  /*8e60*/  HADD2.F32 R30, -RZ, R31.H1_H1 ;  /* 0x3000001fff1e7230 */ /* 0x000fe40000004100 */
[--C-:B------:R-:W-:Y:S02]  /*8e70*/  HADD2.F32 R31, -RZ, R36.reuse.H0_H0 ;  /* 0x20000024ff1f7230 */ /* 0x100fe40000004100 */
[----:B------:R-:W-:Y:S02]  /*8e80*/  HADD2.F32 R32, -RZ, R36.H1_H1 ;  /* 0x30000024ff207230 */ /* 0x000fe40000004100 */
[--C-:B------:R-:W-:Y:S02]  /*8e90*/  HADD2.F32 R33, -RZ, R37.reuse.H0_H0 ;  /* 0x20000025ff217230 */ /* 0x100fe40000004100 */
[----:B------:R-:W-:Y:S02]  /*8ea0*/  HADD2.F32 R34, -RZ, R37.H1_H1 ;  /* 0x30000025ff227230 */ /* 0x000fe40000004100 */
[----:B------:R-:W-:Y:S01]  /*8eb0*/  UIADD3 UR4, UPT, UPT, UR4, 0x180, URZ ;  /* 0x0000018004047890 */ /* 0x000fe2000fffe0ff */
[--C-:B------:R-:W-:Y:S02]  /*8ec0*/  HADD2.F32 R35, -RZ, R38.reuse.H0_H0 ;  /* 0x20000026ff237230 */ /* 0x100fe40000004100 */
[----:B------:R-:W-:Y:S02]  /*8ed0*/  HADD2.F32 R36, -RZ, R38.H1_H1 ;  /* 0x30000026ff247230 */ /* 0x000fe40000004100 */
[--C-:B------:R-:W-:Y:S02]  /*8ee0*/  HADD2.F32 R37, -RZ, R39.reuse.H0_H0 ;  /* 0x20000027ff257230 */ /* 0x100fe40000004100 */
[----:B------:R-:W-:Y:S02]  /*8ef0*/  HADD2.F32 R38, -RZ, R39.H1_H1 ;  /* 0x30000027ff267230 */ /* 0x000fe40000004100 */
[C---:B-1----:R-:W-:Y:S01]  /*8f00*/  FMUL R0, R24.reuse, R4 ;  /* 0x0000000418007220 */ /* 0x042fe20000400000 */
[----:B--2---:R-:W-:Y:S01]  /*8f10*/  UPRMT UR4, UR5, 0x654, UR4 ;  /* 0x0000065405047896 */ /* 0x004fe20008000004 */
[C---:B----4-:R-:W-:Y:S01]  /*8f20*/  FMUL R2, R24.reuse, R5 ;  /* 0x0000000518027220 */ /* 0x050fe20000400000 */
[C---:B------:R-:W-:Y:S01]  /*8f30*/  FMUL R7, R24.reuse, R7 ;  /* 0x0000000718077220 */ /* 0x040fe20000400000 */
[C---:B------:R-:W-:Y:S01]  /*8f40*/  FFMA R0, R27.reuse, R3, R0 ;  /* 0x000000031b007223 */ /* 0x040fe20000000000 */
[C---:B------:R-:W-:Y:S01]  /*8f50*/  FMUL R3, R24.reuse, R6 ;  /* 0x0000000618037220 */ /* 0x040fe20000400000 */
[C---:B------:R-:W-:Y:S01]  /*8f60*/  FFMA R2, R27.reuse, R20, R2 ;  /* 0x000000141b027223 */ /* 0x040fe20000000002 */
[C---:B------:R-:W-:Y:S01]  /*8f70*/  FMUL R4, R24.reuse, R8 ;  /* 0x0000000818047220 */ /* 0x040fe20000400000 */
[----:B------:R-:W-:Y:S01]  /*8f80*/  FMUL R5, R24, R9 ;  /* 0x0000000918057220 */ /* 0x000fe20000400000 */
[C---:B------:R-:W-:Y:S01]  /*8f90*/  FFMA R3, R27.reuse, R21, R3 ;  /* 0x000000151b037223 */ /* 0x040fe20000000003 */
[----:B------:R-:W-:Y:S01]  /*8fa0*/  SYNCS.ARRIVE.TRANS64.RED.A1T0 RZ, [UR4], RZ ;  /* 0x000000ffffff79a7 */ /* 0x000fe20008100404 */
[----:B------:R-:W-:Y:S01]  /*8fb0*/  F2FP.F16.F32.PACK_AB R68, R2, R0 ;  /* 0x000000000244723e */ /* 0x000fe200000000ff */
[C---:B------:R-:W-:Y:S01]  /*8fc0*/  FFMA R7, R27.reuse, R25, R7 ;  /* 0x000000191b077223 */ /* 0x040fe20000000007 */
[C---:B------:R-:W-:Y:S01]  /*8fd0*/  FFMA R4, R27.reuse, R26, R4 ;  /* 0x0000001a1b047223 */ /* 0x040fe20000000004 */
[C---:B------:R-:W-:Y:S01]  /*8fe0*/  FFMA R5, R27.reuse, R28, R5 ;  /* 0x0000001c1b057223 */ /* 0x040fe20000000005 */
[C---:B------:R-:W-:Y:S01]  /*8ff0*/  FMUL R6, R24.reuse, R10 ;  /* 0x0000000a18067220 */ /* 0x040fe20000400000 */
[C---:B------:R-:W-:Y:S01]  /*9000*/  FMUL R11, R24.reuse, R11 ;  /* 0x0000000b180b7220 */ /* 0x040fe20000400000 */
[C---:B------:R-:W-:Y:S01]  /*9010*/  FMUL R8, R24.reuse, R12 ;  /* 0x0000000c18087220 */ /* 0x040fe20000400000 */
[C---:B------:R-:W-:Y:S01]  /*9020*/  FMUL R9, R24.reuse, R13 ;  /* 0x0000000d18097220 */ /* 0x040fe20000400000 */
[C---:B------:R-:W-:Y:S01]  /*9030*/  FFMA R6, R27.reuse, R29, R6 ;  /* 0x0000001d1b067223 */ /* 0x040fe20000000006 */
        /* <DEDUP_REMOVED lines=10> */
[----:B------:R-:W-:Y:S01]  /*90e0*/  FMUL R19, R24, R19 ;  /* 0x0000001318137220 */ /* 0x000fe20000400000 */
[C---:B------:R-:W-:Y:S01]  /*90f0*/  FFMA R12, R27.reuse, R35, R12 ;  /* 0x000000231b0c7223 */ /* 0x040fe2000000000c */
[C---:B------:R-:W-:Y:S01]  /*9100*/  FFMA R13, R27.reuse, R36, R13 ;  /* 0x000000241b0d7223 */ /* 0x040fe2000000000d */
[C---:B------:R-:W-:Y:S01]  /*9110*/  FFMA R14, R27.reuse, R37, R14 ;  /* 0x000000251b0e7223 */ /* 0x040fe2000000000e */
[----:B------:R-:W-:Y:S01]  /*9120*/  FFMA R19, R27, R38, R19 ;  /* 0x000000261b137223 */ /* 0x000fe20000000013 */
[----:B---3--:R-:W-:Y:S02]  /*9130*/  F2FP.F16.F32.PACK_AB R69, R7, R3 ;  /* 0x000000030745723e */ /* 0x008fe400000000ff */
[----:B------:R-:W-:Y:S02]  /*9140*/  F2FP.F16.F32.PACK_AB R70, R5, R4 ;  /* 0x000000040546723e */ /* 0x000fe400000000ff */
        /* <DEDUP_REMOVED lines=23> */
.L_x_130:
[----:B------:R-:W-:Y:S05]  /*92c0*/  BSYNC.RECONVERGENT B0 ;  /* 0x0000000000007941 */ /* 0x000fea0003800200 */
.L_x_129:
[----:B------:R-:W-:Y:S01]  /*92d0*/  BAR.SYNC.DEFER_BLOCKING 0x1, 0x80 ;  /* 0x0042000000007b1d */ /* 0x000fe20000010000 */
[----:B------:R-:W-:Y:S01]  /*92e0*/  UISETP.NE.AND UP0, UPT, UR53, -0x4, UPT ;  /* 0xfffffffc3500788c */ /* 0x000fe2000bf05270 */
[----:B------:R-:W-:Y:S08]  /*92f0*/  IADD3 R22, PT, PT, R22, 0x1, RZ ;  /* 0x0000000116167810 */ /* 0x000ff00007ffe0ff */
[----:B------:R-:W-:Y:S05]  /*9300*/  BRA.U !UP0, `(.L_x_131) ;  /* 0x0000000108287547 */ /* 0x000fea000b800000 */
[----:B------:R-:W-:Y:S01]  /*9310*/  ISETP.NE.AND P0, PT, R64, RZ, PT ;  /* 0x000000ff4000720c */ /* 0x000fe20003f05270 */
[----:B------:R-:W-:Y:S01]  /*9320*/  IMAD.U32 R0, RZ, RZ, UR50 ;  /* 0x00000032ff007e24 */ /* 0x000fe2000f8e00ff */
[----:B------:R-:W-:Y:S02]  /*9330*/  UIADD3 UR4, UPT, UPT, UR50, 0x1, URZ ;  /* 0x0000000132047890 */ /* 0x000fe4000fffe0ff */
[----:B------:R-:W-:Y:S02]  /*9340*/  ISETP.NE.U32.OR P0, PT, R63, 0x1, !P0 ;  /* 0x000000013f00780c */ /* 0x000fe40004705470 */
[----:B------:R-:W-:Y:S04]  /*9350*/  UISETP.NE.AND UP0, UPT, UR4, 0x4, UPT ;  /* 0x000000040400788c */ /* 0x000fe8000bf05270 */
[----:B------:R-:W-:Y:S07]  /*9360*/  USEL UR50, UR4, URZ, UP0 ;  /* 0x000000ff04327287 */ /* 0x000fee0008000000 */
[----:B------:R-:W-:Y:S05]  /*9370*/  @P0 LEA R0, R0, UR48, 0x3 ;  /* 0x0000003000000c11 */ /* 0x000fea000f8e18ff */
[----:B------:R-:W-:Y:S05]  /*9380*/  @P0 VIADD R0, R0, 0x130 ;  /* 0x0000013000000836 */ /* 0x000fea0000000000 */
[----:B------:R-:W-:Y:S04]  /*9390*/  @P0 PRMT R0, R72, 0x654, R0 ;  /* 0x0000065448000816 */ /* 0x000fe80000000000 */
[----:B------:R2:W-:Y:S03]  /*93a0*/  @P0 SYNCS.ARRIVE.TRANS64.RED.A1T0 RZ, [R0+URZ], RZ ;  /* 0x000000ff00ff09a7 */ /* 0x0005e600081004ff */
.L_x_131:
[----:B------:R-:W-:Y:S01]  /*93b0*/  R2UR UR5, R48 ;  /* 0x00000000300572ca */ /* 0x000fe200000e0000 */
[----:B------:R-:W-:Y:S01]  /*93c0*/  UIADD3 UR53, UPT, UPT, UR53, 0x4, URZ ;  /* 0x0000000435357890 */ /* 0x000fe2000fffe0ff */
[----:B------:R-:W-:Y:S01]  /*93d0*/  R2UR UR4, R49 ;  /* 0x00000000310472ca */ /* 0x000fe200000e0000 */
[----:B------:R-:W-:Y:S01]  /*93e0*/  UMOV UR49, UR62 ;  /* 0x0000003e00317c82 */ /* 0x000fe20008000000 */
[----:B------:R-:W-:Y:S02]  /*93f0*/  LOP3.LUT P0, RZ, R46, 0x1, RZ, 0xc0, !PT ;  /* 0x000000012eff7812 */ /* 0x000fe4000780c0ff */
[----:B------:R-:W-:Y:S02]  /*9400*/  ISETP.NE.AND P1, PT, R22, 0x2, PT ;  /* 0x000000021600780c */ /* 0x000fe40003f25270 */
[----:B------:R-:W-:Y:S02]  /*9410*/  LOP3.LUT R50, R50, 0x1, RZ, 0x3c, !PT ;  /* 0x0000000132327812 */ /* 0x000fe400078e3cff */
[----:B--2---:R-:W-:Y:S02]  /*9420*/  SEL R0, RZ, 0x1, P1 ;  /* 0x00000001ff007807 */ /* 0x004fe40000800000 */
[----:B------:R-:W-:Y:S01]  /*9430*/  SEL R22, R22, RZ, P1 ;  /* 0x000000ff16167207 */ /* 0x000fe20000800000 */
[----:B------:R-:W-:Y:S01]  /*9440*/  UIADD3 UR20, UPT, UPT, UR36, UR5, URZ ;  /* 0x0000000524147290 */ /* 0x000fe2000fffe0ff */
[----:B------:R-:W-:Y:S01]  /*9450*/  LOP3.LUT R51, R51, R0, RZ, 0x3c, !PT ;  /* 0x0000000033337212 */ /* 0x000fe200078e3cff */
[----:B------:R-:W-:Y:S02]  /*9460*/  UIADD3 UR24, UPT, UPT, UR37, UR4, URZ ;  /* 0x0000000425187290 */ /* 0x000fe4000fffe0ff */
[----:B------:R-:W-:Y:S10]  /*9470*/  @P0 BRA `(.L_x_132) ;  /* 0xffffffc800f80947 */ /* 0x000ff4000383ffff */
[----:B------:R-:W-:-:S13]  /*9480*/  R2UR UR4, R59 ;  /* 0x000000003b0472ca */ /* 0x000fda00000e0000 */
[----:B------:R-:W-:-:S09]  /*9490*/  UISETP.NE.AND UP0, UPT, UR4, URZ, UPT ;  /* 0x000000ff0400728c */ /* 0x000fd2000bf05270 */
[----:B------:R-:W-:Y:S05]  /*94a0*/  BRA.U !UP0, `(.L_x_133) ;  /* 0x0000000108487547 */ /* 0x000fea000b800000 */
[----:B------:R-:W2:Y:S02]  /*94b0*/  LDCU.64 UR4, c[0x0][0x890] ;  /* 0x00011200ff0477ac */ /* 0x000ea40008000a00 */
[----:B--2---:R-:W-:-:S04]  /*94c0*/  UISETP.NE.U32.AND UP0, UPT, UR4, URZ, UPT ;  /* 0x000000ff0400728c */ /* 0x004fc8000bf05070 */
[----:B------:R-:W-:-:S09]  /*94d0*/  UISETP.NE.AND.EX UP0, UPT, UR5, URZ, UPT, UP0 ;  /* 0x000000ff0500728c */ /* 0x000fd2000bf05300 */
[----:B------:R-:W-:Y:S05]  /*94e0*/  BRA.U UP0, `(.L_x_134) ;  /* 0x00000001000c7547 */ /* 0x000fea000b800000 */
[----:B------:R-:W-:-:S13]  /*94f0*/  FSETP.NEU.AND P0, PT, R27, RZ, PT ;  /* 0x000000ff1b00720b */ /* 0x000fda0003f0d000 */
[----:B------:R-:W-:Y:S05]  /*9500*/  @!P0 EXIT ;  /* 0x000000000000894d */ /* 0x000fea0003800000 */
[----:B------:R-:W-:Y:S05]  /*9510*/  BRA `(.L_x_133) ;  /* 0x00000000002c7947 */ /* 0x000fea0003800000 */
.L_x_134:
[----:B------:R-:W-:Y:S01]  /*9520*/  ISETP.NE.AND P0, PT, R62, RZ, PT ;  /* 0x000000ff3e00720c */ /* 0x000fe20003f05270 */
[----:B------:R-:W-:-:S12]  /*9530*/  BSSY.RECONVERGENT B0, `(.L_x_133) ;  /* 0x0000009000007945 */ /* 0x000fd80003800200 */
[----:B------:R-:W-:Y:S05]  /*9540*/  @P0 BRA `(.L_x_135) ;  /* 0x0000000000140947 */ /* 0x000fea0003800000 */
[----:B------:R-:W2:Y:S02]  /*9550*/  LDCU.64 UR4, c[0x0][0x888] ;  /* 0x00011100ff0477ac */ /* 0x000ea40008000a00 */
[----:B--2---:R-:W-:-:S04]  /*9560*/  ISETP.NE.U32.AND P0, PT, RZ, UR4, PT ;  /* 0x00000004ff007c0c */ /* 0x004fc8000bf05070 */
[----:B------:R-:W-:-:S13]  /*9570*/  ISETP.NE.AND.EX P0, PT, RZ, UR5, PT, P0 ;  /* 0x00000005ff007c0c */ /* 0x000fda000bf05300 */
[----:B------:R-:W-:Y:S05]  /*9580*/  @!P0 EXIT ;  /* 0x000000000000894d */ /* 0x000fea0003800000 */
[----:B------:R-:W-:Y:S05]  /*9590*/  BRA `(.L_x_136) ;  /* 0x0000000000087947 */ /* 0x000fea0003800000 */
.L_x_135:
[----:B------:R-:W-:-:S13]  /*95a0*/  FSETP.NEU.AND P0, PT, R27, RZ, PT ;  /* 0x000000ff1b00720b */ /* 0x000fda0003f0d000 */
[----:B------:R-:W-:Y:S05]  /*95b0*/  @!P0 EXIT ;  /* 0x000000000000894d */ /* 0x000fea0003800000 */
.L_x_136:
[----:B------:R-:W-:Y:S05]  /*95c0*/  BSYNC.RECONVERGENT B0 ;  /* 0x0000000000007941 */ /* 0x000fea0003800200 */
.L_x_133:
[----:B------:R-:W2:Y:S01]  /*95d0*/  S2UR UR5, SR_CgaCtaId ;  /* 0x00000000000579c3 */ /* 0x000ea20000008800 */
[----:B------:R-:W-:Y:S01]  /*95e0*/  ULEA UR4, UR50, UR48, 0x3 ;  /* 0x0000003032047291 */ /* 0x000fe2000f8e18ff */
[----:B------:R-:W-:-:S04]  /*95f0*/  DEPBAR.LE SB0, 0x0 ;  /* 0x000080000000791a */ /* 0x000fc80000000000 */
[----:B------:R-:W-:-:S04]  /*9600*/  UIADD3 UR4, UPT, UPT, UR4, 0x130, URZ ;  /* 0x0000013004047890 */ /* 0x000fc8000fffe0ff */
[----:B--2---:R-:W-:-:S09]  /*9610*/  UPRMT UR4, UR5, 0x654, UR4 ;  /* 0x0000065405047896 */ /* 0x004fd20008000004 */
[----:B------:R-:W-:Y:S01]  /*9620*/  SYNCS.ARRIVE.TRANS64.RED.A1T0 RZ, [UR4], RZ ;  /* 0x000000ffffff79a7 */ /* 0x000fe20008100404 */
[----:B------:R-:W-:Y:S05]  /*9630*/  EXIT ;  /* 0x000000000000794d */ /* 0x000fea0003800000 */
.L_x_20:
[----:B------:R-:W-:Y:S07]  /*9640*/  MOV R0, UR41 ;  /* 0x0000002900007c02 */ /* 0x000fee0008000f00 */
.L_x_137:
[----:B-1----:R1:W3:Y:S02]  /*9650*/  SYNCS.PHASECHK.TRANS64.TRYWAIT P0, [R0+URZ+0x88], R4 ;  /* 0x00008804000075a7 */ /* 0x0022e400080011ff */
[----:B---3--:R-:W-:Y:S05]  /*9660*/  @!P0 NANOSLEEP.SYNCS 0x989680 ;  /* 0x009896800000895d */ /* 0x008fea0003900000 */
[----:B------:R-:W3:Y:S02]  /*9670*/  @!P0 SYNCS.PHASECHK.TRANS64 P0, [R0+URZ+0x88], R4 ;  /* 0x00008804000085a7 */ /* 0x000ee400080010ff */
[----:B---3--:R-:W-:Y:S05]  /*9680*/  @!P0 BRA `(.L_x_137) ;  /* 0xfffffffc00f08947 */ /* 0x008fea000383ffff */
[----:B------:R-:W-:Y:S05]  /*9690*/  BRA `(.L_x_19) ;  /* 0xffffff8400807947 */ /* 0x000fea000383ffff */
.L_x_26:
[----:B-1----:R-:W-:Y:S07]  /*96a0*/  MOV R0, UR33 ;  /* 0x0000002100007c02 */ /* 0x002fee0008000f00 */
.L_x_138:
[----:B-1----:R1:W2:Y:S02]  /*96b0*/  SYNCS.PHASECHK.TRANS64.TRYWAIT P0, [R0+URZ+0x88], R4 ;  /* 0x00008804000075a7 */ /* 0x0022a400080011ff */
[----:B--2---:R-:W-:Y:S05]  /*96c0*/  @!P0 NANOSLEEP.SYNCS 0x989680 ;  /* 0x009896800000895d */ /* 0x004fea0003900000 */
[----:B------:R-:W2:Y:S02]  /*96d0*/  @!P0 SYNCS.PHASECHK.TRANS64 P0, [R0+URZ+0x88], R4 ;  /* 0x00008804000085a7 */ /* 0x000ea400080010ff */
[----:B--2---:R-:W-:Y:S05]  /*96e0*/  @!P0 BRA `(.L_x_138) ;  /* 0xfffffffc00f08947 */ /* 0x004fea000383ffff */
[----:B------:R-:W-:Y:S05]  /*96f0*/  BRA `(.L_x_25) ;  /* 0xffffff8800bc7947 */ /* 0x000fea000383ffff */
.L_x_30:
[----:B-1----:R-:W-:-:S07]  /*9700*/  MOV R0, UR31 ;  /* 0x0000001f00007c02 */ /* 0x002fce0008000f00 */
.L_x_139:
[----:B-1----:R1:W2:Y:S02]  /*9710*/  SYNCS.PHASECHK.TRANS64.TRYWAIT P0, [R0+URZ+0x160], R3 ;  /* 0x00016003000075a7 */ /* 0x0022a400080011ff */
[----:B--2---:R-:W-:Y:S05]  /*9720*/  @!P0 NANOSLEEP.SYNCS 0x989680 ;  /* 0x009896800000895d */ /* 0x004fea0003900000 */
[----:B------:R-:W2:Y:S02]  /*9730*/  @!P0 SYNCS.PHASECHK.TRANS64 P0, [R0+URZ+0x160], R3 ;  /* 0x00016003000085a7 */ /* 0x000ea400080010ff */
[----:B--2---:R-:W-:Y:S05]  /*9740*/  @!P0 BRA `(.L_x_139) ;  /* 0xfffffffc00f08947 */ /* 0x004fea000383ffff */
[----:B------:R-:W-:Y:S05]  /*9750*/  BRA `(.L_x_140) ;  /* 0xffffff8c00947947 */ /* 0x000fea000383ffff */
.L_x_34:
[----:B------:R-:W-:-:S07]  /*9760*/  MOV R0, UR4 ;  /* 0x0000000400007c02 */ /* 0x000fce0008000f00 */
.L_x_141:
[----:B-1----:R1:W2:Y:S02]  /*9770*/  SYNCS.PHASECHK.TRANS64.TRYWAIT P0, [R0+URZ], R2 ;  /* 0x00000002000075a7 */ /* 0x0022a400080011ff */
[----:B--2---:R-:W-:Y:S05]  /*9780*/  @!P0 NANOSLEEP.SYNCS 0x989680 ;  /* 0x009896800000895d */ /* 0x004fea0003900000 */
[----:B------:R-:W2:Y:S02]  /*9790*/  @!P0 SYNCS.PHASECHK.TRANS64 P0, [R0+URZ], R2 ;  /* 0x00000002000085a7 */ /* 0x000ea400080010ff */
[----:B--2---:R-:W-:Y:S05]  /*97a0*/  @!P0 BRA `(.L_x_141) ;  /* 0xfffffffc00f08947 */ /* 0x004fea000383ffff */
[----:B------:R-:W-:Y:S05]  /*97b0*/  BRA `(.L_x_142) ;  /* 0xffffff9400287947 */ /* 0x000fea000383ffff */
.L_x_35:
[----:B------:R-:W-:-:S07]  /*97c0*/  MOV R0, UR5 ;  /* 0x0000000500007c02 */ /* 0x000fce0008000f00 */
.L_x_143:
[----:B-1----:R1:W2:Y:S02]  /*97d0*/  SYNCS.PHASECHK.TRANS64.TRYWAIT P0, [R0+URZ], R2 ;  /* 0x00000002000075a7 */ /* 0x0022a400080011ff */
[----:B--2---:R-:W-:Y:S05]  /*97e0*/  @!P0 NANOSLEEP.SYNCS 0x989680 ;  /* 0x009896800000895d */ /* 0x004fea0003900000 */
[----:B------:R-:W2:Y:S02]  /*97f0*/  @!P0 SYNCS.PHASECHK.TRANS64 P0, [R0+URZ], R2 ;  /* 0x00000002000085a7 */ /* 0x000ea400080010ff */
[----:B--2---:R-:W-:Y:S05]  /*9800*/  @!P0 BRA `(.L_x_143) ;  /* 0xfffffffc00f08947 */ /* 0x004fea000383ffff */
[----:B------:R-:W-:Y:S05]  /*9810*/  BRA `(.L_x_144) ;  /* 0xffffff9400387947 */ /* 0x000fea000383ffff */
.L_x_36:
[----:B------:R-:W-:-:S07]  /*9820*/  MOV R0, UR5 ;  /* 0x0000000500007c02 */ /* 0x000fce0008000f00 */
.L_x_145:
[----:B-1----:R1:W2:Y:S02]  /*9830*/  SYNCS.PHASECHK.TRANS64.TRYWAIT P0, [R0+URZ], R2 ;  /* 0x00000002000075a7 */ /* 0x0022a400080011ff */
[----:B--2---:R-:W-:Y:S05]  /*9840*/  @!P0 NANOSLEEP.SYNCS 0x989680 ;  /* 0x009896800000895d */ /* 0x004fea0003900000 */
[----:B------:R-:W2:Y:S02]  /*9850*/  @!P0 SYNCS.PHASECHK.TRANS64 P0, [R0+URZ], R2 ;  /* 0x00000002000085a7 */ /* 0x000ea400080010ff */
[----:B--2---:R-:W-:Y:S05]  /*9860*/  @!P0 BRA `(.L_x_145) ;  /* 0xfffffffc00f08947 */ /* 0x004fea000383ffff */
[----:B------:R-:W-:Y:S05]  /*9870*/  BRA `(.L_x_146) ;  /* 0xffffff9400487947 */ /* 0x000fea000383ffff */
.L_x_37:
[----:B------:R-:W-:-:S07]  /*9880*/  MOV R0, UR5 ;  /* 0x0000000500007c02 */ /* 0x000fce0008000f00 */
.L_x_147:
[----:B-1----:R1:W2:Y:S02]  /*9890*/  SYNCS.PHASECHK.TRANS64.TRYWAIT P0, [R0+URZ], R2 ;  /* 0x00000002000075a7 */ /* 0x0022a400080011ff */
[----:B--2---:R-:W-:Y:S05]  /*98a0*/  @!P0 NANOSLEEP.SYNCS 0x989680 ;  /* 0x009896800000895d */ /* 0x004fea0003900000 */
[----:B------:R-:W2:Y:S02]  /*98b0*/  @!P0 SYNCS.PHASECHK.TRANS64 P0, [R0+URZ], R2 ;  /* 0x00000002000085a7 */ /* 0x000ea400080010ff */
[----:B--2---:R-:W-:Y:S05]  /*98c0*/  @!P0 BRA `(.L_x_147) ;  /* 0xfffffffc00f08947 */ /* 0x004fea000383ffff */
[----:B------:R-:W-:Y:S05]  /*98d0*/  BRA `(.L_x_148) ;  /* 0xffffff9400587947 */ /* 0x000fea000383ffff */
.L_x_38:
[----:B------:R-:W-:-:S07]  /*98e0*/  MOV R0, UR5 ;  /* 0x0000000500007c02 */ /* 0x000fce0008000f00 */
.L_x_149:
[----:B-1----:R1:W2:Y:S02]  /*98f0*/  SYNCS.PHASECHK.TRANS64.TRYWAIT P0, [R0+URZ], R2 ;  /* 0x00000002000075a7 */ /* 0x0022a400080011ff */
[----:B--2---:R-:W-:Y:S05]  /*9900*/  @!P0 NANOSLEEP.SYNCS 0x989680 ;  /* 0x009896800000895d */ /* 0x004fea0003900000 */
[----:B------:R-:W2:Y:S02]  /*9910*/  @!P0 SYNCS.PHASECHK.TRANS64 P0, [R0+URZ], R2 ;  /* 0x00000002000085a7 */ /* 0x000ea400080010ff */
[----:B--2---:R-:W-:Y:S05]  /*9920*/  @!P0 BRA `(.L_x_149) ;  /* 0xfffffffc00f08947 */ /* 0x004fea000383ffff */
[----:B------:R-:W-:Y:S05]  /*9930*/  BRA `(.L_x_150) ;  /* 0xffffff9400687947 */ /* 0x000fea000383ffff */
.L_x_39:
[----:B------:R-:W-:-:S07]  /*9940*/  MOV R0, UR5 ;  /* 0x0000000500007c02 */ /* 0x000fce0008000f00 */
.L_x_151:
[----:B-1----:R1:W2:Y:S02]  /*9950*/  SYNCS.PHASECHK.TRANS64.TRYWAIT P0, [R0+URZ], R2 ;  /* 0x00000002000075a7 */ /* 0x0022a400080011ff */
[----:B--2---:R-:W-:Y:S05]  /*9960*/  @!P0 NANOSLEEP.SYNCS 0x989680 ;  /* 0x009896800000895d */ /* 0x004fea0003900000 */
[----:B------:R-:W2:Y:S02]  /*9970*/  @!P0 SYNCS.PHASECHK.TRANS64 P0, [R0+URZ], R2 ;  /* 0x00000002000085a7 */ /* 0x000ea400080010ff */
[----:B--2---:R-:W-:Y:S05]  /*9980*/  @!P0 BRA `(.L_x_151) ;  /* 0xfffffffc00f08947 */ /* 0x004fea000383ffff */
[----:B------:R-:W-:Y:S05]  /*9990*/  BRA `(.L_x_152) ;  /* 0xffffff9400787947 */ /* 0x000fea000383ffff */
.L_x_40:
[----:B------:R-:W-:-:S07]  /*99a0*/  MOV R0, UR5 ;  /* 0x0000000500007c02 */ /* 0x000fce0008000f00 */
.L_x_153:
[----:B-1----:R1:W2:Y:S02]  /*99b0*/  SYNCS.PHASECHK.TRANS64.TRYWAIT P0, [R0+URZ], R2 ;  /* 0x00000002000075a7 */ /* 0x0022a400080011ff */
[----:B--2---:R-:W-:Y:S05]  /*99c0*/  @!P0 NANOSLEEP.SYNCS 0x989680 ;  /* 0x009896800000895d */ /* 0x004fea0003900000 */
[----:B------:R-:W2:Y:S02]  /*99d0*/  @!P0 SYNCS.PHASECHK.TRANS64 P0, [R0+URZ], R2 ;  /* 0x00000002000085a7 */ /* 0x000ea400080010ff */
[----:B--2---:R-:W-:Y:S05]  /*99e0*/  @!P0 BRA `(.L_x_153) ;  /* 0xfffffffc00f08947 */ /* 0x004fea000383ffff */
[----:B------:R-:W-:Y:S05]  /*99f0*/  BRA `(.L_x_154) ;  /* 0xffffff9400887947 */ /* 0x000fea000383ffff */
.L_x_41:
[----:B------:R-:W-:-:S07]  /*9a00*/  MOV R0, UR5 ;  /* 0x0000000500007c02 */ /* 0x000fce0008000f00 */
.L_x_155:
[----:B-1----:R1:W2:Y:S02]  /*9a10*/  SYNCS.PHASECHK.TRANS64.TRYWAIT P0, [R0+URZ], R2 ;  /* 0x00000002000075a7 */ /* 0x0022a400080011ff */
[----:B--2---:R-:W-:Y:S05]  /*9a20*/  @!P0 NANOSLEEP.SYNCS 0x989680 ;  /* 0x009896800000895d */ /* 0x004fea0003900000 */
[----:B------:R-:W2:Y:S02]  /*9a30*/  @!P0 SYNCS.PHASECHK.TRANS64 P0, [R0+URZ], R2 ;  /* 0x00000002000085a7 */ /* 0x000ea400080010ff */
[----:B--2---:R-:W-:Y:S05]  /*9a40*/  @!P0 BRA `(.L_x_155) ;  /* 0xfffffffc00f08947 */ /* 0x004fea000383ffff */
[----:B------:R-:W-:Y:S05]  /*9a50*/  BRA `(.L_x_156) ;  /* 0xffffff9400987947 */ /* 0x000fea000383ffff */
.L_x_42:
[----:B------:R-:W-:-:S07]  /*9a60*/  MOV R0, UR5 ;  /* 0x0000000500007c02 */ /* 0x000fce0008000f00 */
.L_x_157:
[----:B-1----:R1:W2:Y:S02]  /*9a70*/  SYNCS.PHASECHK.TRANS64.TRYWAIT P0, [R0+URZ], R2 ;  /* 0x00000002000075a7 */ /* 0x0022a400080011ff */
[----:B--2---:R-:W-:Y:S05]  /*9a80*/  @!P0 NANOSLEEP.SYNCS 0x989680 ;  /* 0x009896800000895d */ /* 0x004fea0003900000 */
[----:B------:R-:W2:Y:S02]  /*9a90*/  @!P0 SYNCS.PHASECHK.TRANS64 P0, [R0+URZ], R2 ;  /* 0x00000002000085a7 */ /* 0x000ea400080010ff */
[----:B--2---:R-:W-:Y:S05]  /*9aa0*/  @!P0 BRA `(.L_x_157) ;  /* 0xfffffffc00f08947 */ /* 0x004fea000383ffff */
[----:B------:R-:W-:Y:S05]  /*9ab0*/  BRA `(.L_x_158) ;  /* 0xffffff9400a87947 */ /* 0x000fea000383ffff */
.L_x_43:
[----:B------:R-:W-:-:S07]  /*9ac0*/  MOV R0, UR5 ;  /* 0x0000000500007c02 */ /* 0x000fce0008000f00 */
.L_x_159:
[----:B-1----:R1:W2:Y:S02]  /*9ad0*/  SYNCS.PHASECHK.TRANS64.TRYWAIT P0, [R0+URZ], R2 ;  /* 0x00000002000075a7 */ /* 0x0022a400080011ff */
[----:B--2---:R-:W-:Y:S05]  /*9ae0*/  @!P0 NANOSLEEP.SYNCS 0x989680 ;  /* 0x009896800000895d */ /* 0x004fea0003900000 */
[----:B------:R-:W2:Y:S02]  /*9af0*/  @!P0 SYNCS.PHASECHK.TRANS64 P0, [R0+URZ], R2 ;  /* 0x00000002000085a7 */ /* 0x000ea400080010ff */
[----:B--2---:R-:W-:Y:S05]  /*9b00*/  @!P0 BRA `(.L_x_159) ;  /* 0xfffffffc00f08947 */ /* 0x004fea000383ffff */
[----:B------:R-:W-:Y:S05]  /*9b10*/  BRA `(.L_x_160) ;  /* 0xffffff9400b87947 */ /* 0x000fea000383ffff */
.L_x_44:
[----:B------:R-:W-:-:S07]  /*9b20*/  MOV R0, UR5 ;  /* 0x0000000500007c02 */ /* 0x000fce0008000f00 */
.L_x_161:
[----:B-1----:R1:W2:Y:S02]  /*9b30*/  SYNCS.PHASECHK.TRANS64.TRYWAIT P0, [R0+URZ], R2 ;  /* 0x00000002000075a7 */ /* 0x0022a400080011ff */
[----:B--2---:R-:W-:Y:S05]  /*9b40*/  @!P0 NANOSLEEP.SYNCS 0x989680 ;  /* 0x009896800000895d */ /* 0x004fea0003900000 */
[----:B------:R-:W2:Y:S02]  /*9b50*/  @!P0 SYNCS.PHASECHK.TRANS64 P0, [R0+URZ], R2 ;  /* 0x00000002000085a7 */ /* 0x000ea400080010ff */
[----:B--2---:R-:W-:Y:S05]  /*9b60*/  @!P0 BRA `(.L_x_161) ;  /* 0xfffffffc00f08947 */ /* 0x004fea000383ffff */
[----:B------:R-:W-:Y:S05]  /*9b70*/  BRA `(.L_x_162) ;  /* 0xffffff9400c87947 */ /* 0x000fea000383ffff */
.L_x_45:
[----:B------:R-:W-:-:S07]  /*9b80*/  MOV R0, UR5 ;  /* 0x0000000500007c02 */ /* 0x000fce0008000f00 */
.L_x_163:
[----:B-1----:R1:W2:Y:S02]  /*9b90*/  SYNCS.PHASECHK.TRANS64.TRYWAIT P0, [R0+URZ], R2 ;  /* 0x00000002000075a7 */ /* 0x0022a400080011ff */
[----:B--2---:R-:W-:Y:S05]  /*9ba0*/  @!P0 NANOSLEEP.SYNCS 0x989680 ;  /* 0x009896800000895d */ /* 0x004fea0003900000 */
[----:B------:R-:W2:Y:S02]  /*9bb0*/  @!P0 SYNCS.PHASECHK.TRANS64 P0, [R0+URZ], R2 ;  /* 0x00000002000085a7 */ /* 0x000ea400080010ff */
[----:B--2---:R-:W-:Y:S05]  /*9bc0*/  @!P0 BRA `(.L_x_163) ;  /* 0xfffffffc00f08947 */ /* 0x004fea000383ffff */
[----:B------:R-:W-:Y:S05]  /*9bd0*/  BRA `(.L_x_164) ;  /* 0xffffff9400d87947 */ /* 0x000fea000383ffff */
.L_x_46:
[----:B------:R-:W-:-:S07]  /*9be0*/  MOV R0, UR5 ;  /* 0x0000000500007c02 */ /* 0x000fce0008000f00 */
.L_x_165:
[----:B-1----:R1:W2:Y:S02]  /*9bf0*/  SYNCS.PHASECHK.TRANS64.TRYWAIT P0, [R0+URZ], R2 ;  /* 0x00000002000075a7 */ /* 0x0022a400080011ff */
[----:B--2---:R-:W-:Y:S05]  /*9c00*/  @!P0 NANOSLEEP.SYNCS 0x989680 ;  /* 0x009896800000895d */ /* 0x004fea0003900000 */
[----:B------:R-:W2:Y:S02]  /*9c10*/  @!P0 SYNCS.PHASECHK.TRANS64 P0, [R0+URZ], R2 ;  /* 0x00000002000085a7 */ /* 0x000ea400080010ff */
[----:B--2---:R-:W-:Y:S05]  /*9c20*/  @!P0 BRA `(.L_x_165) ;  /* 0xfffffffc00f08947 */ /* 0x004fea000383ffff */
[----:B------:R-:W-:Y:S05]  /*9c30*/  BRA `(.L_x_166) ;  /* 0xffffff9400e87947 */ /* 0x000fea000383ffff */
.L_x_47:
[----:B------:R-:W-:-:S07]  /*9c40*/  MOV R0, UR5 ;  /* 0x0000000500007c02 */ /* 0x000fce0008000f00 */
.L_x_167:
[----:B-1----:R1:W2:Y:S02]  /*9c50*/  SYNCS.PHASECHK.TRANS64.TRYWAIT P0, [R0+URZ], R2 ;  /* 0x00000002000075a7 */ /* 0x0022a400080011ff */
[----:B--2---:R-:W-:Y:S05]  /*9c60*/  @!P0 NANOSLEEP.SYNCS 0x989680 ;  /* 0x009896800000895d */ /* 0x004fea0003900000 */
[----:B------:R-:W2:Y:S02]  /*9c70*/  @!P0 SYNCS.PHASECHK.TRANS64 P0, [R0+URZ], R2 ;  /* 0x00000002000085a7 */ /* 0x000ea400080010ff */
[----:B--2---:R-:W-:Y:S05]  /*9c80*/  @!P0 BRA `(.L_x_167) ;  /* 0xfffffffc00f08947 */ /* 0x004fea000383ffff */
[----:B------:R-:W-:Y:S05]  /*9c90*/  BRA `(.L_x_168) ;  /* 0xffffff9400f87947 */ /* 0x000fea000383ffff */
.L_x_48:
[----:B------:R-:W-:-:S07]  /*9ca0*/  MOV R0, UR5 ;  /* 0x0000000500007c02 */ /* 0x000fce0008000f00 */
.L_x_169:
[----:B-1----:R1:W2:Y:S02]  /*9cb0*/  SYNCS.PHASECHK.TRANS64.TRYWAIT P0, [R0+URZ], R2 ;  /* 0x00000002000075a7 */ /* 0x0022a400080011ff */
[----:B--2---:R-:W-:Y:S05]  /*9cc0*/  @!P0 NANOSLEEP.SYNCS 0x989680 ;  /* 0x009896800000895d */ /* 0x004fea0003900000 */
[----:B------:R-:W2:Y:S02]  /*9cd0*/  @!P0 SYNCS.PHASECHK.TRANS64 P0, [R0+URZ], R2 ;  /* 0x00000002000085a7 */ /* 0x000ea400080010ff */
[----:B--2---:R-:W-:Y:S05]  /*9ce0*/  @!P0 BRA `(.L_x_169) ;  /* 0xfffffffc00f08947 */ /* 0x004fea000383ffff */
[----:B------:R-:W-:Y:S05]  /*9cf0*/  BRA `(.L_x_170) ;  /* 0xffffff9800087947 */ /* 0x000fea000383ffff */
.L_x_49:
[----:B------:R-:W-:-:S07]  /*9d00*/  MOV R0, UR5 ;  /* 0x0000000500007c02 */ /* 0x000fce0008000f00 */
.L_x_171:
[----:B-1----:R1:W2:Y:S02]  /*9d10*/  SYNCS.PHASECHK.TRANS64.TRYWAIT P0, [R0+URZ], R2 ;  /* 0x00000002000075a7 */ /* 0x0022a400080011ff */
[----:B--2---:R-:W-:Y:S05]  /*9d20*/  @!P0 NANOSLEEP.SYNCS 0x989680 ;  /* 0x009896800000895d */ /* 0x004fea0003900000 */
[----:B------:R-:W2:Y:S02]  /*9d30*/  @!P0 SYNCS.PHASECHK.TRANS64 P0, [R0+URZ], R2 ;  /* 0x00000002000085a7 */ /* 0x000ea400080010ff */
[----:B--2---:R-:W-:Y:S05]  /*9d40*/  @!P0 BRA `(.L_x_171) ;  /* 0xfffffffc00f08947 */ /* 0x004fea000383ffff */
[----:B------:R-:W-:Y:S05]  /*9d50*/  BRA `(.L_x_172) ;  /* 0xffffff9800187947 */ /* 0x000fea000383ffff */
.L_x_52:
[----:B------:R-:W-:-:S07]  /*9d60*/  MOV R4, UR4 ;  /* 0x0000000400047c02 */ /* 0x000fce0008000f00 */
.L_x_173:
[----:B--2---:R2:W3:Y:S02]  /*9d70*/  SYNCS.PHASECHK.TRANS64.TRYWAIT P1, [R4+URZ+0x168], R6 ;  /* 0x00016806040075a7 */ /* 0x0044e400080211ff */
[----:B---3--:R-:W-:Y:S05]  /*9d80*/  @!P1 NANOSLEEP.SYNCS 0x989680 ;  /* 0x009896800000995d */ /* 0x008fea0003900000 */
[----:B------:R-:W3:Y:S02]  /*9d90*/  @!P1 SYNCS.PHASECHK.TRANS64 P1, [R4+URZ+0x168], R6 ;  /* 0x00016806040095a7 */ /* 0x000ee400080210ff */
[----:B---3--:R-:W-:Y:S05]  /*9da0*/  @!P1 BRA `(.L_x_173) ;  /* 0xfffffffc00f09947 */ /* 0x008fea000383ffff */
[----:B------:R-:W-:Y:S05]  /*9db0*/  BRA `(.L_x_174) ;  /* 0xffffff9800887947 */ /* 0x000fea000383ffff */
.L_x_53:
[----:B--2---:R-:W-:-:S07]  /*9dc0*/  MOV R4, UR4 ;  /* 0x0000000400047c02 */ /* 0x004fce0008000f00 */
.L_x_175:
[----:B--2---:R2:W3:Y:S02]  /*9dd0*/  SYNCS.PHASECHK.TRANS64.TRYWAIT P1, [R4+URZ+0x160], R5 ;  /* 0x00016005040075a7 */ /* 0x0044e400080211ff */
[----:B---3--:R-:W-:Y:S05]  /*9de0*/  @!P1 NANOSLEEP.SYNCS 0x989680 ;  /* 0x009896800000995d */ /* 0x008fea0003900000 */
[----:B------:R-:W3:Y:S02]  /*9df0*/  @!P1 SYNCS.PHASECHK.TRANS64 P1, [R4+URZ+0x160], R5 ;  /* 0x00016005040095a7 */ /* 0x000ee400080210ff */
[----:B---3--:R-:W-:Y:S05]  /*9e00*/  @!P1 BRA `(.L_x_175) ;  /* 0xfffffffc00f09947 */ /* 0x008fea000383ffff */
[----:B------:R-:W-:Y:S05]  /*9e10*/  BRA `(.L_x_176) ;  /* 0xffffff9800907947 */ /* 0x000fea000383ffff */
.L_x_61:
[----:B------:R-:W-:-:S07]  /*9e20*/  MOV R0, UR19 ;  /* 0x0000001300007c02 */ /* 0x000fce0008000f00 */
.L_x_177:
[----:B-1----:R1:W2:Y:S02]  /*9e30*/  SYNCS.PHASECHK.TRANS64.TRYWAIT P0, [R0+URZ+0x160], R2 ;  /* 0x00016002000075a7 */ /* 0x0022a400080011ff */
[----:B--2---:R-:W-:Y:S05]  /*9e40*/  @!P0 NANOSLEEP.SYNCS 0x989680 ;  /* 0x009896800000895d */ /* 0x004fea0003900000 */
[----:B------:R-:W2:Y:S02]  /*9e50*/  @!P0 SYNCS.PHASECHK.TRANS64 P0, [R0+URZ+0x160], R2 ;  /* 0x00016002000085a7 */ /* 0x000ea400080010ff */
[----:B--2---:R-:W-:Y:S05]  /*9e60*/  @!P0 BRA `(.L_x_177) ;  /* 0xfffffffc00f08947 */ /* 0x004fea000383ffff */
[----:B------:R-:W-:Y:S05]  /*9e70*/  BRA `(.L_x_178) ;  /* 0xffffffa000047947 */ /* 0x000fea000383ffff */
.L_x_62:
[----:B------:R-:W-:-:S07]  /*9e80*/  MOV R0, UR23 ;  /* 0x0000001700007c02 */ /* 0x000fce0008000f00 */
.L_x_179:
[----:B-1----:R1:W2:Y:S02]  /*9e90*/  SYNCS.PHASECHK.TRANS64.TRYWAIT P0, [R0+URZ+0x180], R2 ;  /* 0x00018002000075a7 */ /* 0x0022a400080011ff */
[----:B--2---:R-:W-:Y:S05]  /*9ea0*/  @!P0 NANOSLEEP.SYNCS 0x989680 ;  /* 0x009896800000895d */ /* 0x004fea0003900000 */
[----:B------:R-:W2:Y:S02]  /*9eb0*/  @!P0 SYNCS.PHASECHK.TRANS64 P0, [R0+URZ+0x180], R2 ;  /* 0x00018002000085a7 */ /* 0x000ea400080010ff */
[----:B--2---:R-:W-:Y:S05]  /*9ec0*/  @!P0 BRA `(.L_x_179) ;  /* 0xfffffffc00f08947 */ /* 0x004fea000383ffff */
[----:B------:R-:W-:Y:S05]  /*9ed0*/  BRA `(.L_x_180) ;  /* 0xffffffa0001c7947 */ /* 0x000fea000383ffff */
.L_x_65:
[----:B-1----:R-:W-:Y:S07]  /*9ee0*/  MOV R0, UR15 ;  /* 0x0000000f00007c02 */ /* 0x002fee0008000f00 */
.L_x_181:
[----:B-1----:R1:W2:Y:S02]  /*9ef0*/  SYNCS.PHASECHK.TRANS64.TRYWAIT P0, [R0+URZ], R3 ;  /* 0x00000003000075a7 */ /* 0x0022a400080011ff */
[----:B--2---:R-:W-:Y:S05]  /*9f00*/  @!P0 NANOSLEEP.SYNCS 0x989680 ;  /* 0x009896800000895d */ /* 0x004fea0003900000 */
[----:B------:R-:W2:Y:S02]  /*9f10*/  @!P0 SYNCS.PHASECHK.TRANS64 P0, [R0+URZ], R3 ;  /* 0x00000003000085a7 */ /* 0x000ea400080010ff */
[----:B--2---:R-:W-:Y:S05]  /*9f20*/  @!P0 BRA `(.L_x_181) ;  /* 0xfffffffc00f08947 */ /* 0x004fea000383ffff */
[----:B------:R-:W-:Y:S05]  /*9f30*/  BRA `(.L_x_64) ;  /* 0xffffffa0004c7947 */ /* 0x000fea000383ffff */
.L_x_68:
[----:B------:R-:W-:-:S07]  /*9f40*/  MOV R0, UR4 ;  /* 0x0000000400007c02 */ /* 0x000fce0008000f00 */
.L_x_182:
[----:B-1----:R1:W3:Y:S02]  /*9f50*/  SYNCS.PHASECHK.TRANS64.TRYWAIT P0, [R0+URZ], R2 ;  /* 0x00000002000075a7 */ /* 0x0022e400080011ff */
[----:B---3--:R-:W-:Y:S05]  /*9f60*/  @!P0 NANOSLEEP.SYNCS 0x989680 ;  /* 0x009896800000895d */ /* 0x008fea0003900000 */
[----:B------:R-:W3:Y:S02]  /*9f70*/  @!P0 SYNCS.PHASECHK.TRANS64 P0, [R0+URZ], R2 ;  /* 0x00000002000085a7 */ /* 0x000ee400080010ff */
[----:B---3--:R-:W-:Y:S05]  /*9f80*/  @!P0 BRA `(.L_x_182) ;  /* 0xfffffffc00f08947 */ /* 0x008fea000383ffff */
[----:B------:R-:W-:Y:S05]  /*9f90*/  BRA `(.L_x_183) ;  /* 0xffffffa400107947 */ /* 0x000fea000383ffff */
.L_x_69:
[----:B------:R-:W-:-:S07]  /*9fa0*/  MOV R0, UR4 ;  /* 0x0000000400007c02 */ /* 0x000fce0008000f00 */
.L_x_184:
[----:B-1----:R1:W2:Y:S02]  /*9fb0*/  SYNCS.PHASECHK.TRANS64.TRYWAIT P0, [R0+URZ], R2 ;  /* 0x00000002000075a7 */ /* 0x0022a400080011ff */
[----:B--2---:R-:W-:Y:S05]  /*9fc0*/  @!P0 NANOSLEEP.SYNCS 0x989680 ;  /* 0x009896800000895d */ /* 0x004fea0003900000 */
[----:B------:R-:W2:Y:S02]  /*9fd0*/  @!P0 SYNCS.PHASECHK.TRANS64 P0, [R0+URZ], R2 ;  /* 0x00000002000085a7 */ /* 0x000ea400080010ff */
[----:B--2---:R-:W-:Y:S05]  /*9fe0*/  @!P0 BRA `(.L_x_184) ;  /* 0xfffffffc00f08947 */ /* 0x004fea000383ffff */
[----:B------:R-:W-:Y:S05]  /*9ff0*/  BRA `(.L_x_185) ;  /* 0xffffffa4001c7947 */ /* 0x000fea000383ffff */
.L_x_74:
[----:B------:R-:W-:Y:S07]  /*a000*/  MOV R0, UR31 ;  /* 0x0000001f00007c02 */ /* 0x000fee0008000f00 */
.L_x_186:
[----:B-1----:R1:W2:Y:S02]  /*a010*/  SYNCS.PHASECHK.TRANS64.TRYWAIT P0, [R0+URZ+0x160], R3 ;  /* 0x00016003000075a7 */ /* 0x0022a400080011ff */
[----:B--2---:R-:W-:Y:S05]  /*a020*/  @!P0 NANOSLEEP.SYNCS 0x989680 ;  /* 0x009896800000895d */ /* 0x004fea0003900000 */
[----:B------:R-:W2:Y:S02]  /*a030*/  @!P0 SYNCS.PHASECHK.TRANS64 P0, [R0+URZ+0x160], R3 ;  /* 0x00016003000085a7 */ /* 0x000ea400080010ff */
[----:B--2---:R-:W-:Y:S05]  /*a040*/  @!P0 BRA `(.L_x_186) ;  /* 0xfffffffc00f08947 */ /* 0x004fea000383ffff */
[----:B------:R-:W-:Y:S05]  /*a050*/  BRA `(.L_x_187) ;  /* 0xffffffa800c07947 */ /* 0x000fea000383ffff */
.L_x_77:
[----:B------:R-:W-:Y:S07]  /*a060*/  MOV R3, UR31 ;  /* 0x0000001f00037c02 */ /* 0x000fee0008000f00 */
.L_x_188:
[----:B-1----:R1:W2:Y:S02]  /*a070*/  SYNCS.PHASECHK.TRANS64.TRYWAIT P1, [R3+URZ+0x158], R8 ;  /* 0x00015808030075a7 */ /* 0x0022a400080211ff */
[----:B--2---:R-:W-:Y:S05]  /*a080*/  @!P1 NANOSLEEP.SYNCS 0x989680 ;  /* 0x009896800000995d */ /* 0x004fea0003900000 */
[----:B------:R-:W2:Y:S02]  /*a090*/  @!P1 SYNCS.PHASECHK.TRANS64 P1, [R3+URZ+0x158], R8 ;  /* 0x00015808030095a7 */ /* 0x000ea400080210ff */
[----:B--2---:R-:W-:Y:S05]  /*a0a0*/  @!P1 BRA `(.L_x_188) ;  /* 0xfffffffc00f09947 */ /* 0x004fea000383ffff */
[----:B------:R-:W-:Y:S05]  /*a0b0*/  BRA `(.L_x_76) ;  /* 0xffffffb000187947 */ /* 0x000fea000383ffff */
.L_x_80:
[----:B------:R-:W-:Y:S07]  /*a0c0*/  MOV R0, UR31 ;  /* 0x0000001f00007c02 */ /* 0x000fee0008000f00 */
.L_x_189:
[----:B-1----:R1:W2:Y:S02]  /*a0d0*/  SYNCS.PHASECHK.TRANS64.TRYWAIT P1, [R0+URZ+0x130], R8 ;  /* 0x00013008000075a7 */ /* 0x0022a400080211ff */
[----:B--2---:R-:W-:Y:S05]  /*a0e0*/  @!P1 NANOSLEEP.SYNCS 0x989680 ;  /* 0x009896800000995d */ /* 0x004fea0003900000 */
[----:B------:R-:W2:Y:S02]  /*a0f0*/  @!P1 SYNCS.PHASECHK.TRANS64 P1, [R0+URZ+0x130], R8 ;  /* 0x00013008000095a7 */ /* 0x000ea400080210ff */
[----:B--2---:R-:W-:Y:S05]  /*a100*/  @!P1 BRA `(.L_x_189) ;  /* 0xfffffffc00f09947 */ /* 0x004fea000383ffff */
[----:B------:R-:W-:Y:S05]  /*a110*/  BRA `(.L_x_190) ;  /* 0xffffffb400387947 */ /* 0x000fea000383ffff */
.L_x_81:
[----:B------:R-:W-:Y:S07]  /*a120*/  MOV R0, UR31 ;  /* 0x0000001f00007c02 */ /* 0x000fee0008000f00 */
.L_x_191:
[----:B-1----:R1:W2:Y:S02]  /*a130*/  SYNCS.PHASECHK.TRANS64.TRYWAIT P1, [R0+URZ+0x138], R8 ;  /* 0x00013808000075a7 */ /* 0x0022a400080211ff */
[----:B--2---:R-:W-:Y:S05]  /*a140*/  @!P1 NANOSLEEP.SYNCS 0x989680 ;  /* 0x009896800000995d */ /* 0x004fea0003900000 */
[----:B------:R-:W2:Y:S02]  /*a150*/  @!P1 SYNCS.PHASECHK.TRANS64 P1, [R0+URZ+0x138], R8 ;  /* 0x00013808000095a7 */ /* 0x000ea400080210ff */
[----:B--2---:R-:W-:Y:S05]  /*a160*/  @!P1 BRA `(.L_x_191) ;  /* 0xfffffffc00f09947 */ /* 0x004fea000383ffff */
[----:B------:R-:W-:Y:S05]  /*a170*/  BRA `(.L_x_192) ;  /* 0xffffffb400707947 */ /* 0x000fea000383ffff */
.L_x_82:
[----:B------:R-:W-:Y:S07]  /*a180*/  MOV R0, UR31 ;  /* 0x0000001f00007c02 */ /* 0x000fee0008000f00 */
.L_x_193:
[----:B-1----:R1:W2:Y:S02]  /*a190*/  SYNCS.PHASECHK.TRANS64.TRYWAIT P1, [R0+URZ+0x140], R8 ;  /* 0x00014008000075a7 */ /* 0x0022a400080211ff */
[----:B--2---:R-:W-:Y:S05]  /*a1a0*/  @!P1 NANOSLEEP.SYNCS 0x989680 ;  /* 0x009896800000995d */ /* 0x004fea0003900000 */
[----:B------:R-:W2:Y:S02]  /*a1b0*/  @!P1 SYNCS.PHASECHK.TRANS64 P1, [R0+URZ+0x140], R8 ;  /* 0x00014008000095a7 */ /* 0x000ea400080210ff */
[----:B--2---:R-:W-:Y:S05]  /*a1c0*/  @!P1 BRA `(.L_x_193) ;  /* 0xfffffffc00f09947 */ /* 0x004fea000383ffff */
[----:B------:R-:W-:Y:S05]  /*a1d0*/  BRA `(.L_x_194) ;  /* 0xffffffb400b87947 */ /* 0x000fea000383ffff */
.L_x_83:
[----:B------:R-:W-:Y:S07]  /*a1e0*/  MOV R0, UR31 ;  /* 0x0000001f00007c02 */ /* 0x000fee0008000f00 */
.L_x_195:
[----:B-1----:R1:W2:Y:S02]  /*a1f0*/  SYNCS.PHASECHK.TRANS64.TRYWAIT P0, [R0+URZ+0x148], R8 ;  /* 0x00014808000075a7 */ /* 0x0022a400080011ff */
[----:B--2---:R-:W-:Y:S05]  /*a200*/  @!P0 NANOSLEEP.SYNCS 0x989680 ;  /* 0x009896800000895d */ /* 0x004fea0003900000 */
[----:B------:R-:W2:Y:S02]  /*a210*/  @!P0 SYNCS.PHASECHK.TRANS64 P0, [R0+URZ+0x148], R8 ;  /* 0x00014808000085a7 */ /* 0x000ea400080010ff */
[----:B--2---:R-:W-:Y:S05]  /*a220*/  @!P0 BRA `(.L_x_195) ;  /* 0xfffffffc00f08947 */ /* 0x004fea000383ffff */
[----:B------:R-:W-:Y:S05]  /*a230*/  BRA `(.L_x_196) ;  /* 0xffffffb8000c7947 */ /* 0x000fea000383ffff */
.L_x_85:
[----:B------:R-:W-:-:S07]  /*a240*/  MOV R0, UR31 ;  /* 0x0000001f00007c02 */ /* 0x000fce0008000f00 */
.L_x_197:
[----:B-1----:R1:W2:Y:S02]  /*a250*/  SYNCS.PHASECHK.TRANS64.TRYWAIT P0, [R0+URZ+0x130], R2 ;  /* 0x00013002000075a7 */ /* 0x0022a400080011ff */
[----:B--2---:R-:W-:Y:S05]  /*a260*/  @!P0 NANOSLEEP.SYNCS 0x989680 ;  /* 0x009896800000895d */ /* 0x004fea0003900000 */
[----:B------:R-:W2:Y:S02]  /*a270*/  @!P0 SYNCS.PHASECHK.TRANS64 P0, [R0+URZ+0x130], R2 ;  /* 0x00013002000085a7 */ /* 0x000ea400080010ff */
[----:B--2---:R-:W-:Y:S05]  /*a280*/  @!P0 BRA `(.L_x_197) ;  /* 0xfffffffc00f08947 */ /* 0x004fea000383ffff */
[----:B------:R-:W-:Y:S05]  /*a290*/  BRA `(.L_x_198) ;  /* 0xffffffb800747947 */ /* 0x000fea000383ffff */
.L_x_86:
[----:B-1----:R-:W-:-:S07]  /*a2a0*/  MOV R0, UR31 ;  /* 0x0000001f00007c02 */ /* 0x002fce0008000f00 */
.L_x_199:
[----:B-1----:R1:W2:Y:S02]  /*a2b0*/  SYNCS.PHASECHK.TRANS64.TRYWAIT P0, [R0+URZ+0x138], R2 ;  /* 0x00013802000075a7 */ /* 0x0022a400080011ff */
[----:B--2---:R-:W-:Y:S05]  /*a2c0*/  @!P0 NANOSLEEP.SYNCS 0x989680 ;  /* 0x009896800000895d */ /* 0x004fea0003900000 */
[----:B------:R-:W2:Y:S02]  /*a2d0*/  @!P0 SYNCS.PHASECHK.TRANS64 P0, [R0+URZ+0x138], R2 ;  /* 0x00013802000085a7 */ /* 0x000ea400080010ff */
[----:B--2---:R-:W-:Y:S05]  /*a2e0*/  @!P0 BRA `(.L_x_199) ;  /* 0xfffffffc00f08947 */ /* 0x004fea000383ffff */
[----:B------:R-:W-:Y:S05]  /*a2f0*/  BRA `(.L_x_200) ;  /* 0xffffffb800647947 */ /* 0x000fea000383ffff */
.L_x_87:
[----:B-1----:R-:W-:-:S07]  /*a300*/  MOV R0, UR31 ;  /* 0x0000001f00007c02 */ /* 0x002fce0008000f00 */
.L_x_201:
[----:B-1----:R1:W2:Y:S02]  /*a310*/  SYNCS.PHASECHK.TRANS64.TRYWAIT P0, [R0+URZ+0x140], R2 ;  /* 0x00014002000075a7 */ /* 0x0022a400080011ff */
[----:B--2---:R-:W-:Y:S05]  /*a320*/  @!P0 NANOSLEEP.SYNCS 0x989680 ;  /* 0x009896800000895d */ /* 0x004fea0003900000 */
[----:B------:R-:W2:Y:S02]  /*a330*/  @!P0 SYNCS.PHASECHK.TRANS64 P0, [R0+URZ+0x140], R2 ;  /* 0x00014002000085a7 */ /* 0x000ea400080010ff */
[----:B--2---:R-:W-:Y:S05]  /*a340*/  @!P0 BRA `(.L_x_201) ;  /* 0xfffffffc00f08947 */ /* 0x004fea000383ffff */
[----:B------:R-:W-:Y:S05]  /*a350*/  BRA `(.L_x_202) ;  /* 0xffffffb800547947 */ /* 0x000fea000383ffff */
.L_x_89:
[----:B------:R-:W-:Y:S07]  /*a360*/  MOV R0, UR48 ;  /* 0x0000003000007c02 */ /* 0x000fee0008000f00 */
.L_x_203:
[----:B-1----:R1:W2:Y:S02]  /*a370*/  SYNCS.PHASECHK.TRANS64.TRYWAIT P0, [R0+URZ+0x160], R2 ;  /* 0x00016002000075a7 */ /* 0x0022a400080011ff */
[----:B--2---:R-:W-:Y:S05]  /*a380*/  @!P0 NANOSLEEP.SYNCS 0x989680 ;  /* 0x009896800000895d */ /* 0x004fea0003900000 */
[----:B------:R-:W2:Y:S02]  /*a390*/  @!P0 SYNCS.PHASECHK.TRANS64 P0, [R0+URZ+0x160], R2 ;  /* 0x00016002000085a7 */ /* 0x000ea400080010ff */
[----:B--2---:R-:W-:Y:S05]  /*a3a0*/  @!P0 BRA `(.L_x_203) ;  /* 0xfffffffc00f08947 */ /* 0x004fea000383ffff */
[----:B------:R-:W-:Y:S05]  /*a3b0*/  BRA `(.L_x_204) ;  /* 0xffffffbc00347947 */ /* 0x000fea000383ffff */
.L_x_100:
[----:B-1----:R-:W-:Y:S04]  /*a3c0*/  MOV R2, UR48 ;  /* 0x0000003000027c02 */ /* 0x002fe80008000f00 */
[----:B------:R1:W3:Y:S03]  /*a3d0*/  SYNCS.PHASECHK.TRANS64.TRYWAIT P1, [R2+URZ+0x110], R3 ;  /* 0x00011003020075a7 */ /* 0x0002e600080211ff */
[----:B---3--:R-:W-:Y:S05]  /*a3e0*/  @!P1 NANOSLEEP.SYNCS 0x989680 ;  /* 0x009896800000995d */ /* 0x008fea0003900000 */
[----:B------:R-:W3:Y:S02]  /*a3f0*/  @!P1 SYNCS.PHASECHK.TRANS64 P1, [R2+URZ+0x110], R3 ;  /* 0x00011003020095a7 */ /* 0x000ee400080210ff */
[----:B---3--:R-:W-:Y:S05]  /*a400*/  @!P1 BRA `(.L_x_100) ;  /* 0xfffffffc00ec9947 */ /* 0x008fea000383ffff */
[----:B------:R-:W-:Y:S05]  /*a410*/  BRA `(.L_x_99) ;  /* 0xffffffcc00807947 */ /* 0x000fea000383ffff */
.L_x_102:
[----:B-1----:R1:W4:Y:S02]  /*a420*/  SYNCS.PHASECHK.TRANS64.TRYWAIT P1, [R67+URZ+0x170], R0 ;  /* 0x00017000430075a7 */ /* 0x00232400080211ff */
[----:B----4-:R-:W-:Y:S05]  /*a430*/  @!P1 NANOSLEEP.SYNCS 0x989680 ;  /* 0x009896800000995d */ /* 0x010fea0003900000 */
[----:B------:R-:W4:Y:S02]  /*a440*/  @!P1 SYNCS.PHASECHK.TRANS64 P1, [R67+URZ+0x170], R0 ;  /* 0x00017000430095a7 */ /* 0x000f2400080210ff */
[----:B----4-:R-:W-:Y:S05]  /*a450*/  @!P1 BRA `(.L_x_102) ;  /* 0xfffffffc00f09947 */ /* 0x010fea000383ffff */
[----:B------:R-:W-:Y:S05]  /*a460*/  BRA `(.L_x_101) ;  /* 0xffffffcc009c7947 */ /* 0x000fea000383ffff */
.L_x_111:
[----:B--2---:R2:W4:Y:S02]  /*a470*/  SYNCS.PHASECHK.TRANS64.TRYWAIT P1, [R4+URZ+0x110], R0 ;  /* 0x00011000040075a7 */ /* 0x00452400080211ff */
[----:B----4-:R-:W-:Y:S05]  /*a480*/  @!P1 NANOSLEEP.SYNCS 0x989680 ;  /* 0x009896800000995d */ /* 0x010fea0003900000 */
[----:B------:R-:W4:Y:S02]  /*a490*/  @!P1 SYNCS.PHASECHK.TRANS64 P1, [R4+URZ+0x110], R0 ;  /* 0x00011000040095a7 */ /* 0x000f2400080210ff */
[----:B----4-:R-:W-:Y:S05]  /*a4a0*/  @!P1 BRA `(.L_x_111) ;  /* 0xfffffffc00f09947 */ /* 0x010fea000383ffff */
[----:B------:R-:W-:Y:S05]  /*a4b0*/  BRA `(.L_x_110) ;  /* 0xffffffd4008c7947 */ /* 0x000fea000383ffff */
.L_x_119:
[----:B-1----:R1:W4:Y:S02]  /*a4c0*/  SYNCS.PHASECHK.TRANS64.TRYWAIT P1, [R2+URZ+0x110], R4 ;  /* 0x00011004020075a7 */ /* 0x00232400080211ff */
[----:B----4-:R-:W-:Y:S05]  /*a4d0*/  @!P1 NANOSLEEP.SYNCS 0x989680 ;  /* 0x009896800000995d */ /* 0x010fea0003900000 */
[----:B------:R-:W4:Y:S02]  /*a4e0*/  @!P1 SYNCS.PHASECHK.TRANS64 P1, [R2+URZ+0x110], R4 ;  /* 0x00011004020095a7 */ /* 0x000f2400080210ff */
[----:B----4-:R-:W-:Y:S05]  /*a4f0*/  @!P1 BRA `(.L_x_119) ;  /* 0xfffffffc00f09947 */ /* 0x010fea000383ffff */
[----:B------:R-:W-:Y:S05]  /*a500*/  BRA `(.L_x_118) ;  /* 0xffffffdc00947947 */ /* 0x000fea000383ffff */
.L_x_127:
[----:B--2---:R2:W4:Y:S02]  /*a510*/  SYNCS.PHASECHK.TRANS64.TRYWAIT P1, [R3+URZ+0x110], R0 ;  /* 0x00011000030075a7 */ /* 0x00452400080211ff */
[----:B----4-:R-:W-:Y:S05]  /*a520*/  @!P1 NANOSLEEP.SYNCS 0x989680 ;  /* 0x009896800000995d */ /* 0x010fea0003900000 */
[----:B------:R-:W4:Y:S02]  /*a530*/  @!P1 SYNCS.PHASECHK.TRANS64 P1, [R3+URZ+0x110], R0 ;  /* 0x00011000030095a7 */ /* 0x000f2400080210ff */
[----:B----4-:R-:W-:Y:S05]  /*a540*/  @!P1 BRA `(.L_x_127) ;  /* 0xfffffffc00f09947 */ /* 0x010fea000383ffff */
[----:B------:R-:W-:Y:S05]  /*a550*/  BRA `(.L_x_126) ;  /* 0xffffffe400987947 */ /* 0x000fea000383ffff */
        .weak           $__internal_0_$__cuda_sm10x_tcgen05_guardrail_trap_col_being_dealloced_not_returned_by_alloc
        .type           $__internal_0_$__cuda_sm10x_tcgen05_guardrail_trap_col_being_dealloced_not_returned_by_alloc,@function
        .size           $__internal_0_$__cuda_sm10x_tcgen05_guardrail_trap_col_being_dealloced_not_returned_by_alloc,($__internal_1_$__cuda_sm10x_tcgen05_guardrail_trap_phase_invalid_during_alloc - $__internal_0_$__cuda_sm10x_tcgen05_guardrail_trap_col_being_dealloced_not_returned_by_alloc)
$__internal_0_$__cuda_sm10x_tcgen05_guardrail_trap_col_being_dealloced_not_returned_by_alloc:
[----:B------:R-:W-:Y:S05]  /*a560*/  BPT.TRAP 0x1 ;  /* 0x000000040000795c */ /* 0x000fea0000300000 */
[----:B------:R-:W-:-:S04]  /*a570*/  HFMA2 R3, -RZ, RZ, 0, 0 ;  /* 0x00000000ff037431 */ /* 0x000fc800000001ff */
[----:B------:R-:W-:Y:S05]  /*a580*/  RET.REL.NODEC R2 `(_ZN7cutlass13device_kernelINS_4conv6kernel13ConvUniversalINS1_16ConvProblemShapeILNS1_8OperatorE2ELi2EEENS1_10collective14CollectiveConvINS1_47MainloopSm100TmaUmmaWarpSpecializedImplicitGemmILS5_2ELi17ELi2ELi1ELi2EN4cute5tupleIJNSA_1CILi1EEESD_SD_EEEEENSB_IJNSC_ILi64EEENSB_IJNSC_ILi128EEEEEENSB_IJNSC_ILi32EEEEEEEEENS_6half_tESM_NSA_8TiledMMAINSA_8MMA_AtomIJNSA_20SM100_MMA_F16BF16_SSISM_SM_fLi64ELi128ELNSA_4UMMA5MajorE1ELSR_1ELNSQ_7ScaleInE0ELSS_0EEEEEENSA_6LayoutISE_NSB_IJNSC_ILi0EEESW_SW_EEEEENSB_IJNSA_10UnderscoreESZ_SZ_EEEEENS7_6detail27Sm100ImplicitGemmTileTraitsINSA_13SM90_TMA_LOADENSA_14ComposedLayoutINSA_7SwizzleILi3ELi4ELi3EEENSA_18smem_ptr_flag_bitsILi16EEENSV_INSB_IJSG_NSC_ILi8EEEEEENSB_IJSD_SG_EEEEEEEvEENS13_INSA_20SM90_TMA_LOAD_IM2COLES1E_vEEEENS_8epilogue10collective18CollectiveEpilogueINS1J_23Sm100TmaWarpSpecializedILi4ELi2ELi16ELb1ELb0EEEJSL_NSB_IJNSV_ISG_SD_EENSV_ISJ_SD_EEEEESM_NSB_IJlNSB_IJSD_llEEESW_EEESM_S1S_NS1J_6fusion15FusionCallbacksIS1N_NS1T_17LinearCombinationISM_fSM_fLNS_15FloatRoundStyleE2EEESL_S1Q_JEEENSA_5SM1004TMEM4LOAD26SM100_TMEM_LOAD_16dp256b4xES14_NS15_INS16_ILi2ELi4ELi3EEES19_NSV_INSB_IJS1A_SJ_EEENSB_IJSJ_SD_EEEEEEENSA_17SM75_U32x4_LDSM_NENSA_14SM90_TMA_STOREES27_NSA_17SM90_U32x4_STSM_NENSA_39AutoVectorizingCopyWithAssumedAlignmentILi128EEEEEEvvEEEEvNT_6ParamsE) ;  /* 0xffffff58029c7950 */ /* 0x000fea0003c3ffff */
        .weak           $__internal_1_$__cuda_sm10x_tcgen05_guardrail_trap_phase_invalid_during_alloc
        .type           $__internal_1_$__cuda_sm10x_tcgen05_guardrail_trap_phase_invalid_during_alloc,@function
        .size           $__internal_1_$__cuda_sm10x_tcgen05_guardrail_trap_phase_invalid_during_alloc,($__internal_2_$__cuda_sm10x_tcgen05_guardrail_trap_unallocated_columns_being_dealloced - $__internal_1_$__cuda_sm10x_tcgen05_guardrail_trap_phase_invalid_during_alloc)
$__internal_1_$__cuda_sm10x_tcgen05_guardrail_trap_phase_invalid_during_alloc:
[----:B------:R-:W-:Y:S05]  /*a590*/  BPT.TRAP 0x1 ;  /* 0x000000040000795c */ /* 0x000fea0000300000 */
[----:B------:R-:W-:-:S04]  /*a5a0*/  MOV R3, 0x0 ;  /* 0x0000000000037802 */ /* 0x000fc80000000f00 */
[----:B------:R-:W-:Y:S05]  /*a5b0*/  RET.REL.NODEC R2 `(_ZN7cutlass13device_kernelINS_4conv6kernel13ConvUniversalINS1_16ConvProblemShapeILNS1_8OperatorE2ELi2EEENS1_10collective14CollectiveConvINS1_47MainloopSm100TmaUmmaWarpSpecializedImplicitGemmILS5_2ELi17ELi2ELi1ELi2EN4cute5tupleIJNSA_1CILi1EEESD_SD_EEEEENSB_IJNSC_ILi64EEENSB_IJNSC_ILi128EEEEEENSB_IJNSC_ILi32EEEEEEEEENS_6half_tESM_NSA_8TiledMMAINSA_8MMA_AtomIJNSA_20SM100_MMA_F16BF16_SSISM_SM_fLi64ELi128ELNSA_4UMMA5MajorE1ELSR_1ELNSQ_7ScaleInE0ELSS_0EEEEEENSA_6LayoutISE_NSB_IJNSC_ILi0EEESW_SW_EEEEENSB_IJNSA_10UnderscoreESZ_SZ_EEEEENS7_6detail27Sm100ImplicitGemmTileTraitsINSA_13SM90_TMA_LOADENSA_14ComposedLayoutINSA_7SwizzleILi3ELi4ELi3EEENSA_18smem_ptr_flag_bitsILi16EEENSV_INSB_IJSG_NSC_ILi8EEEEEENSB_IJSD_SG_EEEEEEEvEENS13_INSA_20SM90_TMA_LOAD_IM2COLES1E_vEEEENS_8epilogue10collective18CollectiveEpilogueINS1J_23Sm100TmaWarpSpecializedILi4ELi2ELi16ELb1ELb0EEEJSL_NSB_IJNSV_ISG_SD_EENSV_ISJ_SD_EEEEESM_NSB_IJlNSB_IJSD_llEEESW_EEESM_S1S_NS1J_6fusion15FusionCallbacksIS1N_NS1T_17LinearCombinationISM_fSM_fLNS_15FloatRoundStyleE2EEESL_S1Q_JEEENSA_5SM1004TMEM4LOAD26SM100_TMEM_LOAD_16dp256b4xES14_NS15_INS16_ILi2ELi4ELi3EEES19_NSV_INSB_IJS1A_SJ_EEENSB_IJSJ_SD_EEEEEEENSA_17SM75_U32x4_LDSM_NENSA_14SM90_TMA_STOREES27_NSA_17SM90_U32x4_STSM_NENSA_39AutoVectorizingCopyWithAssumedAlignmentILi128EEEEEEvvEEEEvNT_6ParamsE) ;  /* 0xffffff5802907950 */ /* 0x000fea0003c3ffff */
        .weak           $__internal_2_$__cuda_sm10x_tcgen05_guardrail_trap_unallocated_columns_being_dealloced
        .type           $__internal_2_$__cuda_sm10x_tcgen05_guardrail_trap_unallocated_columns_being_dealloced,@function
        .size           $__internal_2_$__cuda_sm10x_tcgen05_guardrail_trap_unallocated_columns_being_dealloced,(.L_x_206 - $__internal_2_$__cuda_sm10x_tcgen05_guardrail_trap_unallocated_columns_being_dealloced)
$__internal_2_$__cuda_sm10x_tcgen05_guardrail_trap_unallocated_columns_being_dealloced:
[----:B------:R-:W-:Y:S05]  /*a5c0*/  BPT.TRAP 0x1 ;  /* 0x000000040000795c */ /* 0x000fea0000300000 */
[----:B------:R-:W-:-:S04]  /*a5d0*/  HFMA2 R3, -RZ, RZ, 0, 0 ;  /* 0x00000000ff037431 */ /* 0x000fc800000001ff */
[----:B------:R-:W-:Y:S05]  /*a5e0*/  RET.REL.NODEC R2 `(_ZN7cutlass13device_kernelINS_4conv6kernel13ConvUniversalINS1_16ConvProblemShapeILNS1_8OperatorE2ELi2EEENS1_10collective14CollectiveConvINS1_47MainloopSm100TmaUmmaWarpSpecializedImplicitGemmILS5_2ELi17ELi2ELi1ELi2EN4cute5tupleIJNSA_1CILi1EEESD_SD_EEEEENSB_IJNSC_ILi64EEENSB_IJNSC_ILi128EEEEEENSB_IJNSC_ILi32EEEEEEEEENS_6half_tESM_NSA_8TiledMMAINSA_8MMA_AtomIJNSA_20SM100_MMA_F16BF16_SSISM_SM_fLi64ELi128ELNSA_4UMMA5MajorE1ELSR_1ELNSQ_7ScaleInE0ELSS_0EEEEEENSA_6LayoutISE_NSB_IJNSC_ILi0EEESW_SW_EEEEENSB_IJNSA_10UnderscoreESZ_SZ_EEEEENS7_6detail27Sm100ImplicitGemmTileTraitsINSA_13SM90_TMA_LOADENSA_14ComposedLayoutINSA_7SwizzleILi3ELi4ELi3EEENSA_18smem_ptr_flag_bitsILi16EEENSV_INSB_IJSG_NSC_ILi8EEEEEENSB_IJSD_SG_EEEEEEEvEENS13_INSA_20SM90_TMA_LOAD_IM2COLES1E_vEEEENS_8epilogue10collective18CollectiveEpilogueINS1J_23Sm100TmaWarpSpecializedILi4ELi2ELi16ELb1ELb0EEEJSL_NSB_IJNSV_ISG_SD_EENSV_ISJ_SD_EEEEESM_NSB_IJlNSB_IJSD_llEEESW_EEESM_S1S_NS1J_6fusion15FusionCallbacksIS1N_NS1T_17LinearCombinationISM_fSM_fLNS_15FloatRoundStyleE2EEESL_S1Q_JEEENSA_5SM1004TMEM4LOAD26SM100_TMEM_LOAD_16dp256b4xES14_NS15_INS16_ILi2ELi4ELi3EEES19_NSV_INSB_IJS1A_SJ_EEENSB_IJSJ_SD_EEEEEEENSA_17SM75_U32x4_LDSM_NENSA_14SM90_TMA_STOREES27_NSA_17SM90_U32x4_STSM_NENSA_39AutoVectorizingCopyWithAssumedAlignmentILi128EEEEEEvvEEEEvNT_6ParamsE) ;  /* 0xffffff5802847950 */ /* 0x000fea0003c3ffff */
.L_x_205:
[----:B------:R-:W-:-:S00]  /*a5f0*/  BRA `(.L_x_205) ;  /* 0xfffffffc00fc7947 */ /* 0x000fc0000383ffff */
[----:B------:R-:W-:-:S00]  /*a600*/  NOP ;  /* 0x0000000000007918 */ /* 0x000fc00000000000 */
[----:B------:R-:W-:-:S00]  /*a610*/  NOP ;  /* 0x0000000000007918 */ /* 0x000fc00000000000 */
[----:B------:R-:W-:-:S00]  /*a620*/  NOP ;  /* 0x0000000000007918 */ /* 0x000fc00000000000 */
[----:B------:R-:W-:-:S00]  /*a630*/  NOP ;  /* 0x0000000000007918 */ /* 0x000fc00000000000 */
[----:B------:R-:W-:-:S00]  /*a640*/  NOP ;  /* 0x0000000000007918 */ /* 0x000fc00000000000 */
[----:B------:R-:W-:-:S00]  /*a650*/  NOP ;  /* 0x0000000000007918 */ /* 0x000fc00000000000 */
[----:B------:R-:W-:-:S00]  /*a660*/  NOP ;  /* 0x0000000000007918 */ /* 0x000fc00000000000 */
[----:B------:R-:W-:-:S00]  /*a670*/  NOP ;  /* 0x0000000000007918 */ /* 0x000fc00000000000 */
.L_x_206:


//--------------------- .nv.global.init           --------------------------
	.section	.nv.global.init,"aw",@progbits
.nv.global.init:
	.type		$str$29,@object
	.size		$str$29,($str$30 - $str$29)
$str$29:
        /*0000*/ 	.byte	0x28, 0x61, 0x64, 0x64, 0x72, 0x65, 0x73, 0x73, 0x20, 0x26, 0x20, 0x6d, 0x61, 0x73, 0x6b, 0x29
        /*0010*/ 	.byte	0x20, 0x3d, 0x3d, 0x20, 0x30, 0x00
	.type		$str$30,@object
	.size		$str$30,($str$28 - $str$30)
$str$30:
        /*0016*/ 	.byte	0x2f, 0x74, 0x6d, 0x70, 0x2f, 0x63, 0x75, 0x74, 0x6c, 0x61, 0x73, 0x73, 0x5f, 0x73, 0x77, 0x65
        /*0026*/ 	.byte	0x65, 0x70, 0x5f, 0x73, 0x72, 0x63, 0x2f, 0x69, 0x6e, 0x63, 0x6c, 0x75, 0x64, 0x65, 0x2f, 0x63
        /*0036*/ 	.byte	0x75, 0x74, 0x65, 0x2f, 0x70, 0x6f, 0x69, 0x6e, 0x74, 0x65, 0x72, 0x5f, 0x66, 0x6c, 0x61, 0x67
        /*0046*/ 	.byte	0x67, 0x65, 0x64, 0x2e, 0x68, 0x70, 0x70, 0x00
	.type		$str$28,@object
	.size		$str$28,($str$27 - $str$28)
$str$28:
        /*004e*/ 	.byte	0x2f, 0x74, 0x6d, 0x70, 0x2f, 0x63, 0x75, 0x74, 0x6c, 0x61, 0x73, 0x73, 0x5f, 0x73, 0x77, 0x65
        /*005e*/ 	.byte	0x65, 0x70, 0x5f, 0x73, 0x72, 0x63, 0x2f, 0x69, 0x6e, 0x63, 0x6c, 0x75, 0x64, 0x65, 0x2f, 0x63
        /*006e*/ 	.byte	0x75, 0x74, 0x65, 0x2f, 0x61, 0x74, 0x6f, 0x6d, 0x2f, 0x63, 0x6f, 0x70, 0x79, 0x5f, 0x74, 0x72
        /*007e*/ 	.byte	0x61, 0x69, 0x74, 0x73, 0x5f, 0x73, 0x6d, 0x31, 0x30, 0x30, 0x2e, 0x68, 0x70, 0x70, 0x00
	.type		$str$27,@object
	.size		$str$27,(__unnamed_1 - $str$27)
$str$27:
        /*008d*/ 	.byte	0x28, 0x28, 0x75, 0x69, 0x6e, 0x74, 0x33, 0x32, 0x5f, 0x74, 0x28, 0x74, 0x68, 0x72, 0x65, 0x61
        /*009d*/ 	.byte	0x64, 0x49, 0x64, 0x78, 0x2e, 0x78, 0x29, 0x20, 0x2f, 0x20, 0x33, 0x32, 0x29, 0x20, 0x25, 0x20
        /*00ad*/ 	.byte	0x34, 0x29, 0x20, 0x3d, 0x3d, 0x20, 0x28, 0x28, 0x28, 0x74, 0x6d, 0x65, 0x6d, 0x5f, 0x61, 0x64
        /*00bd*/ 	.byte	0x64, 0x72, 0x20, 0x3e, 0x3e, 0x20, 0x31, 0x36, 0x29, 0x20, 0x2f, 0x20, 0x33, 0x32, 0x29, 0x20
        /*00cd*/ 	.byte	0x25, 0x20, 0x34, 0x29, 0x00
	.type		__unnamed_1,@object
	.size		__unnamed_1,(__unnamed_2 - __unnamed_1)
__unnamed_1:
        /*00d2*/ 	.byte	0x61, 0x75, 0x74, 0x6f, 0x20, 0x63, 0x75, 0x74, 0x65, 0x3a, 0x3a, 0x61, 0x73, 0x5f, 0x70, 0x6f
        /* <DEDUP_REMOVED lines=24> */
        /*0262*/ 	.byte	0x3e, 0x3e, 0x3e, 0x5d, 0x00
	.type		__unnamed_2,@object
	.size		__unnamed_2,(.L_2 - __unnamed_2)
__unnamed_2:
        /* <DEDUP_REMOVED lines=46> */
.L_2:


//--------------------- .nv.shared._ZN7cutlass13device_kernelINS_4conv6kernel13ConvUniversalINS1_16ConvProblemShapeILNS1_8OperatorE2ELi2EEENS1_10collective14CollectiveConvINS1_47MainloopSm100TmaUmmaWarpSpecializedImplicitGemmILS5_2ELi17ELi2ELi1ELi2EN4cute5tupleIJNSA_1CILi1EEESD_SD_EEEEENSB_IJNSC_ILi64EEENSB_IJNSC_ILi128EEEEEENSB_IJNSC_ILi32EEEEEEEEENS_6half_tESM_NSA_8TiledMMAINSA_8MMA_AtomIJNSA_20SM100_MMA_F16BF16_SSISM_SM_fLi64ELi128ELNSA_4UMMA5MajorE1ELSR_1ELNSQ_7ScaleInE0ELSS_0EEEEEENSA_6LayoutISE_NSB_IJNSC_ILi0EEESW_SW_EEEEENSB_IJNSA_10UnderscoreESZ_SZ_EEEEENS7_6detail27Sm100ImplicitGemmTileTraitsINSA_13SM90_TMA_LOADENSA_14ComposedLayoutINSA_7SwizzleILi3ELi4ELi3EEENSA_18smem_ptr_flag_bitsILi16EEENSV_INSB_IJSG_NSC_ILi8EEEEEENSB_IJSD_SG_EEEEEEEvEENS13_INSA_20SM90_TMA_LOAD_IM2COLES1E_vEEEENS_8epilogue10collective18CollectiveEpilogueINS1J_23Sm100TmaWarpSpecializedILi4ELi2ELi16ELb1ELb0EEEJSL_NSB_IJNSV_ISG_SD_EENSV_ISJ_SD_EEEEESM_NSB_IJlNSB_IJSD_llEEESW_EEESM_S1S_NS1J_6fusion15FusionCallbacksIS1N_NS1T_17LinearCombinationISM_fSM_fLNS_15FloatRoundStyleE2EEESL_S1Q_JEEENSA_5SM1004TMEM4LOAD26SM100_TMEM_LOAD_16dp256b4xES14_NS15_INS16_ILi2ELi4ELi3EEES19_NSV_INSB_IJS1A_SJ_EEENSB_IJSJ_SD_EEEEEEENSA_17SM75_U32x4_LDSM_NENSA_14SM90_TMA_STOREES27_NSA_17SM90_U32x4_STSM_NENSA_39AutoVectorizingCopyWithAssumedAlignmentILi128EEEEEEvvEEEEvNT_6ParamsE --------------------------
	.section	.nv.shared._ZN7cutlass13device_kernelINS_4conv6kernel13ConvUniversalINS1_16ConvProblemShapeILNS1_8OperatorE2ELi2EEENS1_10collective14CollectiveConvINS1_47MainloopSm100TmaUmmaWarpSpecializedImplicitGemmILS5_2ELi17ELi2ELi1ELi2EN4cute5tupleIJNSA_1CILi1EEESD_SD_EEEEENSB_IJNSC_ILi64EEENSB_IJNSC_ILi128EEEEEENSB_IJNSC_ILi32EEEEEEEEENS_6half_tESM_NSA_8TiledMMAINSA_8MMA_AtomIJNSA_20SM100_MMA_F16BF16_SSISM_SM_fLi64ELi128ELNSA_4UMMA5MajorE1ELSR_1ELNSQ_7ScaleInE0ELSS_0EEEEEENSA_6LayoutISE_NSB_IJNSC_ILi0EEESW_SW_EEEEENSB_IJNSA_10UnderscoreESZ_SZ_EEEEENS7_6detail27Sm100ImplicitGemmTileTraitsINSA_13SM90_TMA_LOADENSA_14ComposedLayoutINSA_7SwizzleILi3ELi4ELi3EEENSA_18smem_ptr_flag_bitsILi16EEENSV_INSB_IJSG_NSC_ILi8EEEEEENSB_IJSD_SG_EEEEEEEvEENS13_INSA_20SM90_TMA_LOAD_IM2COLES1E_vEEEENS_8epilogue10collective18CollectiveEpilogueINS1J_23Sm100TmaWarpSpecializedILi4ELi2ELi16ELb1ELb0EEEJSL_NSB_IJNSV_ISG_SD_EENSV_ISJ_SD_EEEEESM_NSB_IJlNSB_IJSD_llEEESW_EEESM_S1S_NS1J_6fusion15FusionCallbacksIS1N_NS1T_17LinearCombinationISM_fSM_fLNS_15FloatRoundStyleE2EEESL_S1Q_JEEENSA_5SM1004TMEM4LOAD26SM100_TMEM_LOAD_16dp256b4xES14_NS15_INS16_ILi2ELi4ELi3EEES19_NSV_INSB_IJS1A_SJ_EEENSB_IJSJ_SD_EEEEEEENSA_17SM75_U32x4_LDSM_NENSA_14SM90_TMA_STOREES27_NSA_17SM90_U32x4_STSM_NENSA_39AutoVectorizingCopyWithAssumedAlignmentILi128EEEEEEvvEEEEvNT_6ParamsE,"aw",@nobits
	.sectionflags	@""
	.align	16
	.zero		1024


//--------------------- .nv.shared.reserved.0     --------------------------
	.section	.nv.shared.reserved.0,"aw",@nobits
	.weak		__nv_reservedSMEM_offset_0_alias
	.size		__nv_reservedSMEM_offset_0_alias, 0, 64
	.other		__nv_reservedSMEM_offset_0_alias,@"STO_CUDA_RESERVED_SHARED STV_DEFAULT"
__nv_reservedSMEM_offset_0_alias:
	.zero		0
.nv.shared.reserved.0:
	.zero		64
	.weak		__nv_reservedSMEM_tcgen05_partition
	.type		__nv_reservedSMEM_tcgen05_partition,@object
	.size		__nv_reservedSMEM_tcgen05_partition,(.L_0 - __nv_reservedSMEM_tcgen05_partition)
__nv_reservedSMEM_tcgen05_partition:
	.zero		32
.L_0:


//--------------------- .nv.global                --------------------------
	.section	.nv.global,"aw",@nobits
.nv.global:
	.type		_ZN39_INTERNAL_6a1fc5c2_4_k_cu_6622830e_36604cute1_E,@object
	.size		_ZN39_INTERNAL_6a1fc5c2_4_k_cu_6622830e_36604cute1_E,(_ZN39_INTERNAL_6a1fc5c2_4_k_cu_6622830e_36604cuda3std3__45__cpo6cbeginE - _ZN39_INTERNAL_6a1fc5c2_4_k_cu_6622830e_36604cute1_E)
_ZN39_INTERNAL_6a1fc5c2_4_k_cu_6622830e_36604cute1_E:
	.zero		1
	.type		_ZN39_INTERNAL_6a1fc5c2_4_k_cu_6622830e_36604cuda3std3__45__cpo6cbeginE,@object
	.size		_ZN39_INTERNAL_6a1fc5c2_4_k_cu_6622830e_36604cuda3std3__45__cpo6cbeginE,(_ZN39_INTERNAL_6a1fc5c2_4_k_cu_6622830e_36604cuda3std3__48in_placeE - _ZN39_INTERNAL_6a1fc5c2_4_k_cu_6622830e_36604cuda3std3__45__cpo6cbeginE)
_ZN39_INTERNAL_6a1fc5c2_4_k_cu_6622830e_36604cuda3std3__45__cpo6cbeginE:
	.zero		1
	.type		_ZN39_INTERNAL_6a1fc5c2_4_k_cu_6622830e_36604cuda3std3__48in_placeE,@object
	.size		_ZN39_INTERNAL_6a1fc5c2_4_k_cu_6622830e_36604cuda3std3__48in_placeE,(_ZN39_INTERNAL_6a1fc5c2_4_k_cu_6622830e_36604cuda3std6ranges3__45__cpo9iter_moveE - _ZN39_INTERNAL_6a1fc5c2_4_k_cu_6622830e_36604cuda3std3__48in_placeE)
_ZN39_INTERNAL_6a1fc5c2_4_k_cu_6622830e_36604cuda3std3__48in_placeE:
	.zero		1
	.type		_ZN39_INTERNAL_6a1fc5c2_4_k_cu_6622830e_36604cuda3std6ranges3__45__cpo9iter_moveE,@object
	.size		_ZN39_INTERNAL_6a1fc5c2_4_k_cu_6622830e_36604cuda3std6ranges3__45__cpo9iter_moveE,(_ZN39_INTERNAL_6a1fc5c2_4_k_cu_6622830e_36604cuda3std3__45__cpo5beginE - _ZN39_INTERNAL_6a1fc5c2_4_k_cu_6622830e_36604cuda3std6ranges3__45__cpo9iter_moveE)
_ZN39_INTERNAL_6a1fc5c2_4_k_cu_6622830e_36604cuda3std6ranges3__45__cpo9iter_moveE:
	.zero		1
	.type		_ZN39_INTERNAL_6a1fc5c2_4_k_cu_6622830e_36604cuda3std3__45__cpo5beginE,@object
	.size		_ZN39_INTERNAL_6a1fc5c2_4_k_cu_6622830e_36604cuda3std3__45__cpo5beginE,(_ZN39_INTERNAL_6a1fc5c2_4_k_cu_6622830e_36604cuda3std3__441_GLOBAL__N__6a1fc5c2_4_k_cu_6622830e_36606ignoreE - _ZN39_INTERNAL_6a1fc5c2_4_k_cu_6622830e_36604cuda3std3__45__cpo5beginE)
_ZN39_INTERNAL_6a1fc5c2_4_k_cu_6622830e_36604cuda3std3__45__cpo5beginE:
	.zero		1
	.type		_ZN39_INTERNAL_6a1fc5c2_4_k_cu_6622830e_36604cuda3std3__441_GLOBAL__N__6a1fc5c2_4_k_cu_6622830e_36606ignoreE,@object
	.size		_ZN39_INTERNAL_6a1fc5c2_4_k_cu_6622830e_36604cuda3std3__441_GLOBAL__N__6a1fc5c2_4_k_cu_6622830e_36606ignoreE,(_ZN39_INTERNAL_6a1fc5c2_4_k_cu_6622830e_36604cute7productE - _ZN39_INTERNAL_6a1fc5c2_4_k_cu_6622830e_36604cuda3std3__441_GLOBAL__N__6a1fc5c2_4_k_cu_6622830e_36606ignoreE)
_ZN39_INTERNAL_6a1fc5c2_4_k_cu_6622830e_36604cuda3std3__441_GLOBAL__N__6a1fc5c2_4_k_cu_6622830e_36606ignoreE:
	.zero		1
	.type		_ZN39_INTERNAL_6a1fc5c2_4_k_cu_6622830e_36604cute7productE,@object
	.size		_ZN39_INTERNAL_6a1fc5c2_4_k_cu_6622830e_36604cute7productE,(_ZN39_INTERNAL_6a1fc5c2_4_k_cu_6622830e_36604cuda3std3__45__cpo3endE - _ZN39_INTERNAL_6a1fc5c2_4_k_cu_6622830e_36604cute7productE)
_ZN39_INTERNAL_6a1fc5c2_4_k_cu_6622830e_36604cute7productE:
	.zero		1
	.type		_ZN39_INTERNAL_6a1fc5c2_4_k_cu_6622830e_36604cuda3std3__45__cpo3endE,@object
	.size		_ZN39_INTERNAL_6a1fc5c2_4_k_cu_6622830e_36604cuda3std3__45__cpo3endE,(_ZN39_INTERNAL_6a1fc5c2_4_k_cu_6622830e_36604cuda3std3__419piecewise_constructE - _ZN39_INTERNAL_6a1fc5c2_4_k_cu_6622830e_36604cuda3std3__45__cpo3endE)
_ZN39_INTERNAL_6a1fc5c2_4_k_cu_6622830e_36604cuda3std3__45__cpo3endE:
	.zero		1
	.type		_ZN39_INTERNAL_6a1fc5c2_4_k_cu_6622830e_36604cuda3std3__419piecewise_constructE,@object
	.size		_ZN39_INTERNAL_6a1fc5c2_4_k_cu_6622830e_36604cuda3std3__419piecewise_constructE,(_ZN39_INTERNAL_6a1fc5c2_4_k_cu_6622830e_36604cuda3std3__45__cpo4cendE - _ZN39_INTERNAL_6a1fc5c2_4_k_cu_6622830e_36604cuda3std3__419piecewise_constructE)
_ZN39_INTERNAL_6a1fc5c2_4_k_cu_6622830e_36604cuda3std3__419piecewise_constructE:
	.zero		1
	.type		_ZN39_INTERNAL_6a1fc5c2_4_k_cu_6622830e_36604cuda3std3__45__cpo4cendE,@object
	.size		_ZN39_INTERNAL_6a1fc5c2_4_k_cu_6622830e_36604cuda3std3__45__cpo4cendE,(_ZN39_INTERNAL_6a1fc5c2_4_k_cu_6622830e_36604cuda3std6ranges3__45__cpo4swapE - _ZN39_INTERNAL_6a1fc5c2_4_k_cu_6622830e_36604cuda3std3__45__cpo4cendE)
_ZN39_INTERNAL_6a1fc5c2_4_k_cu_6622830e_36604cuda3std3__45__cpo4cendE:
	.zero		1
	.type		_ZN39_INTERNAL_6a1fc5c2_4_k_cu_6622830e_36604cuda3std6ranges3__45__cpo4swapE,@object
	.size		_ZN39_INTERNAL_6a1fc5c2_4_k_cu_6622830e_36604cuda3std6ranges3__45__cpo4swapE,(.L_10 - _ZN39_INTERNAL_6a1fc5c2_4_k_cu_6622830e_36604cuda3std6ranges3__45__cpo4swapE)
_ZN39_INTERNAL_6a1fc5c2_4_k_cu_6622830e_36604cuda3std6ranges3__45__cpo4swapE:
	.zero		1
.L_10:


//--------------------- .nv.constant0._ZN7cutlass13device_kernelINS_4conv6kernel13ConvUniversalINS1_16ConvProblemShapeILNS1_8OperatorE2ELi2EEENS1_10collective14CollectiveConvINS1_47MainloopSm100TmaUmmaWarpSpecializedImplicitGemmILS5_2ELi17ELi2ELi1ELi2EN4cute5tupleIJNSA_1CILi1EEESD_SD_EEEEENSB_IJNSC_ILi64EEENSB_IJNSC_ILi128EEEEEENSB_IJNSC_ILi32EEEEEEEEENS_6half_tESM_NSA_8TiledMMAINSA_8MMA_AtomIJNSA_20SM100_MMA_F16BF16_SSISM_SM_fLi64ELi128ELNSA_4UMMA5MajorE1ELSR_1ELNSQ_7ScaleInE0ELSS_0EEEEEENSA_6LayoutISE_NSB_IJNSC_ILi0EEESW_SW_EEEEENSB_IJNSA_10UnderscoreESZ_SZ_EEEEENS7_6detail27Sm100ImplicitGemmTileTraitsINSA_13SM90_TMA_LOADENSA_14ComposedLayoutINSA_7SwizzleILi3ELi4ELi3EEENSA_18smem_ptr_flag_bitsILi16EEENSV_INSB_IJSG_NSC_ILi8EEEEEENSB_IJSD_SG_EEEEEEEvEENS13_INSA_20SM90_TMA_LOAD_IM2COLES1E_vEEEENS_8epilogue10collective18CollectiveEpilogueINS1J_23Sm100TmaWarpSpecializedILi4ELi2ELi16ELb1ELb0EEEJSL_NSB_IJNSV_ISG_SD_EENSV_ISJ_SD_EEEEESM_NSB_IJlNSB_IJSD_llEEESW_EEESM_S1S_NS1J_6fusion15FusionCallbacksIS1N_NS1T_17LinearCombinationISM_fSM_fLNS_15FloatRoundStyleE2EEESL_S1Q_JEEENSA_5SM1004TMEM4LOAD26SM100_TMEM_LOAD_16dp256b4xES14_NS15_INS16_ILi2ELi4ELi3EEES19_NSV_INSB_IJS1A_SJ_EEENSB_IJSJ_SD_EEEEEEENSA_17SM75_U32x4_LDSM_NENSA_14SM90_TMA_STOREES27_NSA_17SM90_U32x4_STSM_NENSA_39AutoVectorizingCopyWithAssumedAlignmentILi128EEEEEEvvEEEEvNT_6ParamsE --------------------------
	.section	.nv.constant0._ZN7cutlass13device_kernelINS_4conv6kernel13ConvUniversalINS1_16ConvProblemShapeILNS1_8OperatorE2ELi2EEENS1_10collective14CollectiveConvINS1_47MainloopSm100TmaUmmaWarpSpecializedImplicitGemmILS5_2ELi17ELi2ELi1ELi2EN4cute5tupleIJNSA_1CILi1EEESD_SD_EEEEENSB_IJNSC_ILi64EEENSB_IJNSC_ILi128EEEEEENSB_IJNSC_ILi32EEEEEEEEENS_6half_tESM_NSA_8TiledMMAINSA_8MMA_AtomIJNSA_20SM100_MMA_F16BF16_SSISM_SM_fLi64ELi128ELNSA_4UMMA5MajorE1ELSR_1ELNSQ_7ScaleInE0ELSS_0EEEEEENSA_6LayoutISE_NSB_IJNSC_ILi0EEESW_SW_EEEEENSB_IJNSA_10UnderscoreESZ_SZ_EEEEENS7_6detail27Sm100ImplicitGemmTileTraitsINSA_13SM90_TMA_LOADENSA_14ComposedLayoutINSA_7SwizzleILi3ELi4ELi3EEENSA_18smem_ptr_flag_bitsILi16EEENSV_INSB_IJSG_NSC_ILi8EEEEEENSB_IJSD_SG_EEEEEEEvEENS13_INSA_20SM90_TMA_LOAD_IM2COLES1E_vEEEENS_8epilogue10collective18CollectiveEpilogueINS1J_23Sm100TmaWarpSpecializedILi4ELi2ELi16ELb1ELb0EEEJSL_NSB_IJNSV_ISG_SD_EENSV_ISJ_SD_EEEEESM_NSB_IJlNSB_IJSD_llEEESW_EEESM_S1S_NS1J_6fusion15FusionCallbacksIS1N_NS1T_17LinearCombinationISM_fSM_fLNS_15FloatRoundStyleE2EEESL_S1Q_JEEENSA_5SM1004TMEM4LOAD26SM100_TMEM_LOAD_16dp256b4xES14_NS15_INS16_ILi2ELi4ELi3EEES19_NSV_INSB_IJS1A_SJ_EEENSB_IJSJ_SD_EEEEEEENSA_17SM75_U32x4_LDSM_NENSA_14SM90_TMA_STOREES27_NSA_17SM90_U32x4_STSM_NENSA_39AutoVectorizingCopyWithAssumedAlignmentILi128EEEEEEvvEEEEvNT_6ParamsE,"a",@progbits
	.sectionflags	@""
	.align	4
.nv.constant0._ZN7cutlass13device_kernelINS_4conv6kernel13ConvUniversalINS1_16ConvProblemShapeILNS1_8OperatorE2ELi2EEENS1_10collective14CollectiveConvINS1_47MainloopSm100TmaUmmaWarpSpecializedImplicitGemmILS5_2ELi17ELi2ELi1ELi2EN4cute5tupleIJNSA_1CILi1EEESD_SD_EEEEENSB_IJNSC_ILi64EEENSB_IJNSC_ILi128EEEEEENSB_IJNSC_ILi32EEEEEEEEENS_6half_tESM_NSA_8TiledMMAINSA_8MMA_AtomIJNSA_20SM100_MMA_F16BF16_SSISM_SM_fLi64ELi128ELNSA_4UMMA5MajorE1ELSR_1ELNSQ_7ScaleInE0ELSS_0EEEEEENSA_6LayoutISE_NSB_IJNSC_ILi0EEESW_SW_EEEEENSB_IJNSA_10UnderscoreESZ_SZ_EEEEENS7_6detail27Sm100ImplicitGemmTileTraitsINSA_13SM90_TMA_LOADENSA_14ComposedLayoutINSA_7SwizzleILi3ELi4ELi3EEENSA_18smem_ptr_flag_bitsILi16EEENSV_INSB_IJSG_NSC_ILi8EEEEEENSB_IJSD_SG_EEEEEEEvEENS13_INSA_20SM90_TMA_LOAD_IM2COLES1E_vEEEENS_8epilogue10collective18CollectiveEpilogueINS1J_23Sm100TmaWarpSpecializedILi4ELi2ELi16ELb1ELb0EEEJSL_NSB_IJNSV_ISG_SD_EENSV_ISJ_SD_EEEEESM_NSB_IJlNSB_IJSD_llEEESW_EEESM_S1S_NS1J_6fusion15FusionCallbacksIS1N_NS1T_17LinearCombinationISM_fSM_fLNS_15FloatRoundStyleE2EEESL_S1Q_JEEENSA_5SM1004TMEM4LOAD26SM100_TMEM_LOAD_16dp256b4xES14_NS15_INS16_ILi2ELi4ELi3EEES19_NSV_INSB_IJS1A_SJ_EEENSB_IJSJ_SD_EEEEEEENSA_17SM75_U32x4_LDSM_NENSA_14SM90_TMA_STOREES27_NSA_17SM90_U32x4_STSM_NENSA_39AutoVectorizingCopyWithAssumedAlignmentILi128EEEEEEvvEEEEvNT_6ParamsE:
	.zero		2944


//--------------------- SYMBOLS --------------------------

	.type		.nv.reservedSmem.offset0,@object
	.size		.nv.reservedSmem.offset0,0x4
	.type		.nv.reservedSmem.cap,@object
	.size		.nv.reservedSmem.cap,0x4
	.type		__assertfail,@function
